	.headerflags	@"EF_CUDA_TEXMODE_UNIFIED EF_CUDA_64BIT_ADDRESS EF_CUDA_SM80 EF_CUDA_VIRTUAL_SM(EF_CUDA_SM80)"
	.elftype	@"ET_EXEC"


//--------------------- .nv.info                  --------------------------
	.section	.nv.info,"",@"SHT_CUDA_INFO"
	.align	4


	//----- nvinfo : EIATTR_REGCOUNT
	.align		4
        /*0000*/ 	.byte	0x04, 0x2f
        /*0002*/ 	.short	(.L_1 - .L_0)
	.align		4
.L_0:
        /*0004*/ 	.word	index@(candidate5)
        /*0008*/ 	.word	0x000000ff


	//----- nvinfo : EIATTR_MAX_STACK_SIZE
	.align		4
.L_1:
        /*000c*/ 	.byte	0x04, 0x23
        /*000e*/ 	.short	(.L_3 - .L_2)
	.align		4
.L_2:
        /*0010*/ 	.word	index@(candidate5)
        /*0014*/ 	.word	0x00000000


	//----- nvinfo : EIATTR_MIN_STACK_SIZE
	.align		4
.L_3:
        /*0018*/ 	.byte	0x04, 0x12
        /*001a*/ 	.short	(.L_5 - .L_4)
	.align		4
.L_4:
        /*001c*/ 	.word	index@(candidate5)
        /*0020*/ 	.word	0x00000000


	//----- nvinfo : EIATTR_FRAME_SIZE
	.align		4
.L_5:
        /*0024*/ 	.byte	0x04, 0x11
        /*0026*/ 	.short	(.L_7 - .L_6)
	.align		4
.L_6:
        /*0028*/ 	.word	index@(candidate5)
        /*002c*/ 	.word	0x00000000
.L_7:


//--------------------- .nv.info.candidate5       --------------------------
	.section	.nv.info.candidate5,"",@"SHT_CUDA_INFO"
	.align	4


	//----- nvinfo : EIATTR_CUDA_API_VERSION
	.align		4
        /*0000*/ 	.byte	0x04, 0x37
        /*0002*/ 	.short	(.L_9 - .L_8)
.L_8:
        /*0004*/ 	.word	0x00000075


	//----- nvinfo : EIATTR_SW2861232_WAR
	.align		4
.L_9:
        /*0008*/ 	.byte	0x01, 0x35
	.zero		2


	//----- nvinfo : EIATTR_PARAM_CBANK
	.align		4
        /*000c*/ 	.byte	0x04, 0x0a
        /*000e*/ 	.short	(.L_11 - .L_10)
	.align		4
.L_10:
        /*0010*/ 	.word	index@(.nv.constant0.candidate5)
        /*0014*/ 	.short	0x0160
        /*0016*/ 	.short	0x0018


	//----- nvinfo : EIATTR_CBANK_PARAM_SIZE
	.align		4
.L_11:
        /*0018*/ 	.byte	0x03, 0x19
        /*001a*/ 	.short	0x0018


	//----- nvinfo : EIATTR_KPARAM_INFO
	.align		4
        /*001c*/ 	.byte	0x04, 0x17
        /*001e*/ 	.short	(.L_13 - .L_12)
.L_12:
        /*0020*/ 	.word	0x00000000
        /*0024*/ 	.short	0x0002
        /*0026*/ 	.short	0x0010
        /*0028*/ 	.byte	0x00, 0xf0, 0x21, 0x00


	//----- nvinfo : EIATTR_KPARAM_INFO
	.align		4
.L_13:
        /*002c*/ 	.byte	0x04, 0x17
        /*002e*/ 	.short	(.L_15 - .L_14)
.L_14:
        /*0030*/ 	.word	0x00000000
        /*0034*/ 	.short	0x0001
        /*0036*/ 	.short	0x0008
        /*0038*/ 	.byte	0x00, 0xf0, 0x21, 0x00


	//----- nvinfo : EIATTR_KPARAM_INFO
	.align		4
.L_15:
        /*003c*/ 	.byte	0x04, 0x17
        /*003e*/ 	.short	(.L_17 - .L_16)
.L_16:
        /*0040*/ 	.word	0x00000000
        /*0044*/ 	.short	0x0000
        /*0046*/ 	.short	0x0000
        /*0048*/ 	.byte	0x00, 0xf0, 0x21, 0x00


	//----- nvinfo : EIATTR_MAXREG_COUNT
	.align		4
.L_17:
        /*004c*/ 	.byte	0x03, 0x1b
        /*004e*/ 	.short	0x00ff


	//----- nvinfo : EIATTR_EXIT_INSTR_OFFSETS
	.align		4
        /*0050*/ 	.byte	0x04, 0x1c
        /*0052*/ 	.short	(.L_19 - .L_18)


	//   ....[0]....
.L_18:
        /*0054*/ 	.word	0x0000b310


	//----- nvinfo : EIATTR_MAX_THREADS
	.align		4
.L_19:
        /*0058*/ 	.byte	0x04, 0x05
        /*005a*/ 	.short	(.L_21 - .L_20)
.L_20:
        /*005c*/ 	.word	0x00000040
        /*0060*/ 	.word	0x00000001
        /*0064*/ 	.word	0x00000001


	//----- nvinfo : EIATTR_CRS_STACK_SIZE
	.align		4
.L_21:
        /*0068*/ 	.byte	0x04, 0x1e
        /*006a*/ 	.short	(.L_23 - .L_22)
.L_22:
        /*006c*/ 	.word	0x00000000
.L_23:


//--------------------- .nv.rel.action            --------------------------
	.section	.nv.rel.action,"",@"SHT_CUDA_RELOCINFO"
	.align	8
	.sectionentsize	8
        /*0000*/ 	.byte	0x4b, 0x00, 0x00, 0x00, 0x00, 0x00, 0x00, 0x00, 0x00, 0x02, 0x02, 0x08, 0x10, 0x0a, 0x2f, 0x22
        /* <DEDUP_REMOVED lines=13> */


//--------------------- .nv.constant0.candidate5  --------------------------
	.section	.nv.constant0.candidate5,"a",@progbits
	.align	4
.nv.constant0.candidate5:
	.zero		376


//--------------------- .text.candidate5          --------------------------
	.section	.text.candidate5,"ax",@progbits
	.sectionflags	@"SHF_BARRIERS=1"
	.sectioninfo	@"SHI_REGISTERS=255"
	.align	128
        .global         candidate5
        .type           candidate5,@function
        .size           candidate5,(.L_x_7 - candidate5)
        .other          candidate5,@"STO_CUDA_ENTRY STV_DEFAULT"
candidate5:
.text.candidate5:
[----:B------:R-:W-:-:S02]  /*0000*/  MOV R1, c[0x0][0x28] ;  /* 0x00000a0000017a02 */ /* 0x000fc40000000f00 */
[----:B------:R-:W0:Y:S01]  /*0010*/  S2R R0, SR_TID.X ;  /* 0x0000000000007919 */ /* 0x000e220000002100 */
[----:B------:R-:W-:Y:S01]  /*0020*/  HFMA2.MMA R2, -RZ, RZ, 0, 0 ;  /* 0x00000000ff027435 */ /* 0x000fe200000001ff */
[----:B------:R-:W-:Y:S01]  /*0030*/  MOV R4, RZ ;  /* 0x000000ff00047202 */ /* 0x000fe20000000f00 */
[----:B------:R-:W-:Y:S01]  /*0040*/  HFMA2.MMA R68, -RZ, RZ, 0, 0 ;  /* 0x00000000ff447435 */ /* 0x000fe200000001ff */
[----:B------:R-:W1:Y:S01]  /*0050*/  S2R R69, SR_CTAID.X ;  /* 0x0000000000457919 */ /* 0x000e620000002500 */
[----:B------:R-:W-:Y:S01]  /*0060*/  HFMA2.MMA R80, -RZ, RZ, 0, 0 ;  /* 0x00000000ff507435 */ /* 0x000fe200000001ff */
[----:B------:R-:W-:Y:S01]  /*0070*/  MOV R82, RZ ;  /* 0x000000ff00527202 */ /* 0x000fe20000000f00 */
        /* <DEDUP_REMOVED lines=17> */
[----:B0-----:R-:W-:Y:S01]  /*0190*/  MOV R3, R0 ;  /* 0x0000000000037202 */ /* 0x001fe20000000f00 */
[----:B------:R-:W-:Y:S01]  /*01a0*/  HFMA2.MMA R20, -RZ, RZ, 0, 0 ;  /* 0x00000000ff147435 */ /* 0x000fe200000001ff */
[C---:B------:R-:W-:Y:S01]  /*01b0*/  IADD3 R5, R0.reuse, 0x40, RZ ;  /* 0x0000004000057810 */ /* 0x040fe20007ffe0ff */
[----:B------:R-:W-:Y:S01]  /*01c0*/  HFMA2.MMA R24, -RZ, RZ, 0, 0 ;  /* 0x00000000ff187435 */ /* 0x000fe200000001ff */
[----:B-1----:R-:W-:Y:S01]  /*01d0*/  IMAD.HI R216, R69, -0x6db6db6d, R68 ;  /* 0x9249249345d87827 */ /* 0x002fe200078e0244 */
[C---:B------:R-:W-:Y:S01]  /*01e0*/  IADD3 R81, R0.reuse, 0x6, RZ ;  /* 0x0000000600517810 */ /* 0x040fe20007ffe0ff */
[----:B------:R-:W-:Y:S01]  /*01f0*/  HFMA2.MMA R32, -RZ, RZ, 0, 0 ;  /* 0x00000000ff207435 */ /* 0x000fe200000001ff */
[C---:B------:R-:W-:Y:S01]  /*0200*/  IADD3 R9, R0.reuse, 0x9, RZ ;  /* 0x0000000900097810 */ /* 0x040fe20007ffe0ff */
[C-C-:B------:R-:W-:Y:S01]  /*0210*/  IMAD.HI R49, R0.reuse, -0x49f49f49, R2.reuse ;  /* 0xb60b60b700317827 */ /* 0x140fe200078e0202 */
[C---:B------:R-:W-:Y:S01]  /*0220*/  IADD3 R83, R0.reuse, 0xc, RZ ;  /* 0x0000000c00537810 */ /* 0x040fe20007ffe0ff */
[----:B------:R-:W-:Y:S01]  /*0230*/  HFMA2.MMA R86, -RZ, RZ, 0, 0 ;  /* 0x00000000ff567435 */ /* 0x000fe200000001ff */
[C---:B------:R-:W-:Y:S01]  /*0240*/  IADD3 R11, R0.reuse, 0x5, RZ ;  /* 0x00000005000b7810 */ /* 0x040fe20007ffe0ff */
[C---:B------:R-:W-:Y:S01]  /*0250*/  IMAD.HI R89, R0.reuse, -0x77777777, R2 ;  /* 0x8888888900597827 */ /* 0x040fe200078e0202 */
[C---:B------:R-:W-:Y:S01]  /*0260*/  IADD3 R3, R0.reuse, 0xa, RZ ;  /* 0x0000000a00037810 */ /* 0x040fe20007ffe0ff */
[----:B------:R-:W-:Y:S01]  /*0270*/  ULDC.64 UR4, c[0x0][0x118] ;  /* 0x0000460000047ab9 */ /* 0x000fe20000000a00 */
[C---:B------:R-:W-:Y:S01]  /*0280*/  IADD3 R13, R0.reuse, 0x8, RZ ;  /* 0x00000008000d7810 */ /* 0x040fe20007ffe0ff */
[----:B------:R-:W-:Y:S01]  /*0290*/  IMAD.HI R68, R5, -0x49f49f49, R4 ;  /* 0xb60b60b705447827 */ /* 0x000fe200078e0204 */
[----:B------:R-:W-:-:S02]  /*02a0*/  IADD3 R5, R0, 0x80, RZ ;  /* 0x0000008000057810 */ /* 0x000fc40007ffe0ff */
[C---:B------:R-:W-:Y:S01]  /*02b0*/  IADD3 R65, R0.reuse, 0x26, RZ ;  /* 0x0000002600417810 */ /* 0x040fe20007ffe0ff */
[C-C-:B------:R-:W-:Y:S01]  /*02c0*/  IMAD.HI R97, R3.reuse, -0x49f49f49, R2.reuse ;  /* 0xb60b60b703617827 */ /* 0x140fe200078e0202 */
[C---:B------:R-:W-:Y:S02]  /*02d0*/  IADD3 R7, R0.reuse, 0xd, RZ ;  /* 0x0000000d00077810 */ /* 0x040fe40007ffe0ff */
[C---:B------:R-:W-:Y:S01]  /*02e0*/  IADD3 R43, R0.reuse, 0x1d, RZ ;  /* 0x0000001d002b7810 */ /* 0x040fe20007ffe0ff */
[----:B------:R-:W-:Y:S01]  /*02f0*/  IMAD.HI R93, R3, -0x77777777, R2 ;  /* 0x88888889035d7827 */ /* 0x000fe200078e0202 */
[----:B------:R-:W-:Y:S02]  /*0300*/  SHF.R.U32.HI R2, RZ, 0x1f, R49 ;  /* 0x0000001fff027819 */ /* 0x000fe40000011631 */
[----:B------:R-:W-:Y:S01]  /*0310*/  IADD3 R91, R0, 0x60, RZ ;  /* 0x00000060005b7810 */ /* 0x000fe20007ffe0ff */
[----:B------:R-:W-:Y:S01]  /*0320*/  IMAD.HI R203, R5, 0x38e38e39, RZ ;  /* 0x38e38e3905cb7827 */ /* 0x000fe200078e02ff */
[----:B------:R-:W-:-:S02]  /*0330*/  LEA.HI.SX32 R49, R49, R2, 0x1b ;  /* 0x0000000231317211 */ /* 0x000fc400078fdaff */
[----:B------:R-:W-:Y:S01]  /*0340*/  SHF.R.U32.HI R2, RZ, 0x1f, R89 ;  /* 0x0000001fff027819 */ /* 0x000fe20000011659 */
[----:B------:R-:W-:Y:S01]  /*0350*/  IMAD.HI R107, R81, -0x77777777, R80 ;  /* 0x88888889516b7827 */ /* 0x000fe200078e0250 */
[C---:B------:R-:W-:Y:S02]  /*0360*/  IADD3 R71, R0.reuse, 0x240, RZ ;  /* 0x0000024000477810 */ /* 0x040fe40007ffe0ff */
[----:B------:R-:W-:Y:S01]  /*0370*/  LEA.HI.SX32 R89, R89, R2, 0x1d ;  /* 0x0000000259597211 */ /* 0x000fe200078feaff */
[----:B------:R-:W-:Y:S01]  /*0380*/  IMAD.HI R80, R9, -0x77777777, R8 ;  /* 0x8888888909507827 */ /* 0x000fe200078e0208 */
[----:B------:R-:W-:Y:S02]  /*0390*/  SHF.R.U32.HI R2, RZ, 0x1f, R203 ;  /* 0x0000001fff027819 */ /* 0x000fe400000116cb */
[----:B------:R-:W-:Y:S01]  /*03a0*/  IADD3 R8, R0, 0x980, RZ ;  /* 0x0000098000087810 */ /* 0x000fe20007ffe0ff */
[----:B------:R-:W-:Y:S01]  /*03b0*/  IMAD.HI R94, R83, -0x49f49f49, R82 ;  /* 0xb60b60b7535e7827 */ /* 0x000fe200078e0252 */
[----:B------:R-:W-:-:S02]  /*03c0*/  LEA.HI.SX32 R203, R203, R2, 0x1b ;  /* 0x00000002cbcb7211 */ /* 0x000fc400078fdaff */
[C---:B------:R-:W-:Y:S01]  /*03d0*/  IADD3 R2, R0.reuse, 0x740, RZ ;  /* 0x0000074000027810 */ /* 0x040fe20007ffe0ff */
[----:B------:R-:W-:Y:S01]  /*03e0*/  IMAD.HI R96, R83, -0x77777777, R82 ;  /* 0x8888888953607827 */ /* 0x000fe200078e0252 */
[C---:B------:R-:W-:Y:S02]  /*03f0*/  IADD3 R27, R0.reuse, 0x2c0, RZ ;  /* 0x000002c0001b7810 */ /* 0x040fe40007ffe0ff */
[----:B------:R-:W-:Y:S01]  /*0400*/  SHF.R.U32.HI R31, RZ, 0x1f, R216 ;  /* 0x0000001fff1f7819 */ /* 0x000fe200000116d8 */
[C-C-:B------:R-:W-:Y:S01]  /*0410*/  IMAD.HI R82, R11.reuse, -0x49f49f49, R10.reuse ;  /* 0xb60b60b70b527827 */ /* 0x140fe200078e020a */
[----:B------:R-:W-:Y:S02]  /*0420*/  IADD3 R61, R0, 0x1f, RZ ;  /* 0x0000001f003d7810 */ /* 0x000fe40007ffe0ff */
[----:B------:R-:W-:Y:S01]  /*0430*/  LEA.HI.SX32 R216, R216, R31, 0x1e ;  /* 0x0000001fd8d87211 */ /* 0x000fe200078ff2ff */
[----:B------:R-:W-:Y:S01]  /*0440*/  IMAD.HI R88, R11, -0x77777777, R10 ;  /* 0x888888890b587827 */ /* 0x000fe200078e020a */
[----:B------:R-:W-:-:S02]  /*0450*/  IADD3 R10, R0, 0xbc0, RZ ;  /* 0x00000bc0000a7810 */ /* 0x000fc40007ffe0ff */
[----:B------:R-:W-:Y:S01]  /*0460*/  IADD3 R15, R0, 0x4, RZ ;  /* 0x00000004000f7810 */ /* 0x000fe20007ffe0ff */
[----:B------:R-:W-:Y:S01]  /*0470*/  IMAD.HI R8, R8, 0x38e38e39, RZ ;  /* 0x38e38e3908087827 */ /* 0x000fe200078e02ff */
[C---:B------:R-:W-:Y:S02]  /*0480*/  IADD3 R17, R0.reuse, 0xc0, RZ ;  /* 0x000000c000117810 */ /* 0x040fe40007ffe0ff */
[----:B------:R-:W-:Y:S01]  /*0490*/  IADD3 R23, R0, 0x100, RZ ;  /* 0x0000010000177810 */ /* 0x000fe20007ffe0ff */
[----:B------:R-:W-:Y:S01]  /*04a0*/  IMAD.HI R2, R2, 0x38e38e39, RZ ;  /* 0x38e38e3902027827 */ /* 0x000fe200078e02ff */
[----:B------:R-:W-:Y:S02]  /*04b0*/  SHF.R.U32.HI R171, RZ, 0x1f, R8 ;  /* 0x0000001fffab7819 */ /* 0x000fe40000011608 */
[----:B------:R-:W-:Y:S01]  /*04c0*/  IADD3 R85, R0, 0x1, RZ ;  /* 0x0000000100557810 */ /* 0x000fe20007ffe0ff */
[----:B------:R-:W-:Y:S01]  /*04d0*/  IMAD.HI R113, R13, -0x77777777, R12 ;  /* 0x888888890d717827 */ /* 0x000fe200078e020c */
[----:B------:R-:W-:-:S02]  /*04e0*/  SHF.R.U32.HI R179, RZ, 0x1f, R2 ;  /* 0x0000001fffb37819 */ /* 0x000fc40000011602 */
[----:B------:R-:W-:Y:S01]  /*04f0*/  IADD3 R12, R0, 0xe00, RZ ;  /* 0x00000e00000c7810 */ /* 0x000fe20007ffe0ff */
[----:B------:R-:W-:Y:S01]  /*0500*/  IMAD.HI R10, R10, 0x38e38e39, RZ ;  /* 0x38e38e390a0a7827 */ /* 0x000fe200078e02ff */
[----:B------:R-:W-:Y:S02]  /*0510*/  LEA.HI.SX32 R171, R8, R171, 0x1b ;  /* 0x000000ab08ab7211 */ /* 0x000fe400078fdaff */
[----:B------:R-:W-:Y:S01]  /*0520*/  LEA.HI.SX32 R179, R2, R179, 0x1b ;  /* 0x000000b302b37211 */ /* 0x000fe200078fdaff */
[----:B------:R-:W-:Y:S01]  /*0530*/  IMAD.HI R12, R12, 0x38e38e39, RZ ;  /* 0x38e38e390c0c7827 */ /* 0x000fe200078e02ff */
[C---:B------:R-:W-:Y:S02]  /*0540*/  IADD3 R8, R0.reuse, 0x14c0, RZ ;  /* 0x000014c000087810 */ /* 0x040fe40007ffe0ff */
[----:B------:R-:W-:Y:S01]  /*0550*/  SHF.R.U32.HI R163, RZ, 0x1f, R10 ;  /* 0x0000001fffa37819 */ /* 0x000fe2000001160a */
[----:B------:R-:W-:Y:S01]  /*0560*/  IMAD.HI R115, R65, -0x49f49f49, R64 ;  /* 0xb60b60b741737827 */ /* 0x000fe200078e0240 */
[----:B------:R-:W-:-:S02]  /*0570*/  IADD3 R2, R0, 0x1040, RZ ;  /* 0x0000104000027810 */ /* 0x000fc40007ffe0ff */
[----:B------:R-:W-:Y:S01]  /*0580*/  LEA.HI.SX32 R163, R10, R163, 0x1b ;  /* 0x000000a30aa37211 */ /* 0x000fe200078fdaff */
[----:B------:R-:W-:Y:S01]  /*0590*/  IMAD.HI R8, R8, 0x38e38e39, RZ ;  /* 0x38e38e3908087827 */ /* 0x000fe200078e02ff */
[----:B------:R-:W-:Y:S02]  /*05a0*/  SHF.R.U32.HI R155, RZ, 0x1f, R12 ;  /* 0x0000001fff9b7819 */ /* 0x000fe4000001160c */
[----:B------:R-:W-:Y:S01]  /*05b0*/  IADD3 R10, R0, 0x1700, RZ ;  /* 0x00001700000a7810 */ /* 0x000fe20007ffe0ff */
[----:B------:R-:W-:Y:S01]  /*05c0*/  IMAD.HI R2, R2, 0x38e38e39, RZ ;  /* 0x38e38e3902027827 */ /* 0x000fe200078e02ff */
[----:B------:R-:W-:Y:S02]  /*05d0*/  LEA.HI.SX32 R155, R12, R155, 0x1b ;  /* 0x0000009b0c9b7211 */ /* 0x000fe400078fdaff */
[----:B------:R-:W-:Y:S01]  /*05e0*/  SHF.R.U32.HI R131, RZ, 0x1f, R8 ;  /* 0x0000001fff837819 */ /* 0x000fe20000011608 */
[----:B------:R-:W-:Y:S01]  /*05f0*/  IMAD.HI R64, R7, -0x77777777, R6 ;  /* 0x8888888907407827 */ /* 0x000fe200078e0206 */
[----:B------:R-:W-:-:S02]  /*0600*/  IADD3 R6, R0, 0x70, RZ ;  /* 0x0000007000067810 */ /* 0x000fc40007ffe0ff */
[----:B------:R-:W-:Y:S01]  /*0610*/  SHF.R.U32.HI R147, RZ, 0x1f, R2 ;  /* 0x0000001fff937819 */ /* 0x000fe20000011602 */
[----:B------:R-:W-:Y:S01]  /*0620*/  IMAD.HI R10, R10, 0x38e38e39, RZ ;  /* 0x38e38e390a0a7827 */ /* 0x000fe200078e02ff */
[----:B------:R-:W-:Y:S02]  /*0630*/  IADD3 R12, R0, 0x1940, RZ ;  /* 0x00001940000c7810 */ /* 0x000fe40007ffe0ff */
[----:B------:R-:W-:Y:S01]  /*0640*/  LEA.HI.SX32 R131, R8, R131, 0x1b ;  /* 0x0000008308837211 */ /* 0x000fe200078fdaff */
[----:B------:R-:W-:Y:S01]  /*0650*/  IMAD.HI R95, R43, -0x49f49f49, R42 ;  /* 0xb60b60b72b5f7827 */ /* 0x000fe200078e022a */
[----:B------:R-:W-:Y:S02]  /*0660*/  LEA.HI.SX32 R147, R2, R147, 0x1b ;  /* 0x0000009302937211 */ /* 0x000fe400078fdaff */
[----:B------:R-:W-:Y:S01]  /*0670*/  IADD3 R8, R0, 0x2000, RZ ;  /* 0x0000200000087810 */ /* 0x000fe20007ffe0ff */
[----:B------:R-:W-:Y:S01]  /*0680*/  IMAD.HI R59, R6, 0x38e38e39, RZ ;  /* 0x38e38e39063b7827 */ /* 0x000fe200078e02ff */
[----:B------:R-:W-:-:S02]  /*0690*/  SHF.R.U32.HI R123, RZ, 0x1f, R10 ;  /* 0x0000001fff7b7819 */ /* 0x000fc4000001160a */
[----:B------:R-:W-:Y:S01]  /*06a0*/  IADD3 R2, R0, 0x1b80, RZ ;  /* 0x00001b8000027810 */ /* 0x000fe20007ffe0ff */
[----:B------:R-:W-:Y:S01]  /*06b0*/  IMAD.HI R42, R91, 0x38e38e39, RZ ;  /* 0x38e38e395b2a7827 */ /* 0x000fe200078e02ff */
[----:B------:R-:W-:Y:S02]  /*06c0*/  LEA.HI.SX32 R123, R10, R123, 0x1b ;  /* 0x0000007b0a7b7211 */ /* 0x000fe400078fdaff */
[----:B------:R-:W-:Y:S01]  /*06d0*/  IADD3 R10, R0, 0x2240, RZ ;  /* 0x00002240000a7810 */ /* 0x000fe20007ffe0ff */
[----:B------:R-:W-:Y:S01]  /*06e0*/  IMAD.HI R12, R12, 0x38e38e39, RZ ;  /* 0x38e38e390c0c7827 */ /* 0x000fe200078e02ff */
[----:B------:R-:W-:Y:S02]  /*06f0*/  SHF.R.U32.HI R31, RZ, 0x1f, R42 ;  /* 0x0000001fff1f7819 */ /* 0x000fe4000001162a */
[----:B------:R-:W-:Y:S01]  /*0700*/  IADD3 R57, R0, 0x18, RZ ;  /* 0x0000001800397810 */ /* 0x000fe20007ffe0ff */
[----:B------:R-:W-:Y:S01]  /*0710*/  IMAD.HI R70, R71, -0x49f49f49, R70 ;  /* 0xb60b60b747467827 */ /* 0x000fe200078e0246 */
[----:B------:R-:W-:-:S02]  /*0720*/  LEA.HI.SX32 R42, R42, R31, 0x1b ;  /* 0x0000001f2a2a7211 */ /* 0x000fc400078fdaff */
[C---:B------:R-:W-:Y:S01]  /*0730*/  IADD3 R19, R0.reuse, 0x180, RZ ;  /* 0x0000018000137810 */ /* 0x040fe20007ffe0ff */
[----:B------:R-:W-:Y:S01]  /*0740*/  IMAD.HI R71, R27, -0x49f49f49, R26 ;  /* 0xb60b60b71b477827 */ /* 0x000fe200078e021a */
[C---:B------:R-:W-:Y:S02]  /*0750*/  IADD3 R67, R0.reuse, 0x13, RZ ;  /* 0x0000001300437810 */ /* 0x040fe40007ffe0ff */
[C---:B------:R-:W-:Y:S01]  /*0760*/  IADD3 R55, R0.reuse, 0x2b, RZ ;  /* 0x0000002b00377810 */ /* 0x040fe20007ffe0ff */
[----:B------:R-:W-:Y:S01]  /*0770*/  IMAD.HI R72, R5, -0x49f49f49, R4 ;  /* 0xb60b60b705487827 */ /* 0x000fe200078e0204 */
[----:B------:R-:W-:Y:S02]  /*0780*/  SHF.R.U32.HI R4, RZ, 0x1f, R59 ;  /* 0x0000001fff047819 */ /* 0x000fe4000001163b */
[----:B------:R-:W-:Y:S01]  /*0790*/  IADD3 R21, R0, 0x140, RZ ;  /* 0x0000014000157810 */ /* 0x000fe20007ffe0ff */
[----:B------:R-:W-:Y:S01]  /*07a0*/  IMAD.HI R26, R27, 0x38e38e39, RZ ;  /* 0x38e38e391b1a7827 */ /* 0x000fe200078e02ff */
[----:B------:R-:W-:-:S02]  /*07b0*/  SHF.R.U32.HI R27, RZ, 0x1f, R12 ;  /* 0x0000001fff1b7819 */ /* 0x000fc4000001160c */
[----:B------:R-:W-:Y:S01]  /*07c0*/  LEA.HI.SX32 R59, R59, R4, 0x1b ;  /* 0x000000043b3b7211 */ /* 0x000fe200078fdaff */
[----:B------:R-:W-:Y:S01]  /*07d0*/  IMAD.HI R8, R8, 0x38e38e39, RZ ;  /* 0x38e38e3908087827 */ /* 0x000fe200078e02ff */
[C---:B------:R-:W-:Y:S02]  /*07e0*/  IADD3 R4, R0.reuse, 0x500, RZ ;  /* 0x0000050000047810 */ /* 0x040fe40007ffe0ff */
[----:B------:R-:W-:Y:S01]  /*07f0*/  IADD3 R53, R0, 0x11, RZ ;  /* 0x0000001100357810 */ /* 0x000fe20007ffe0ff */
[----:B------:R-:W-:Y:S01]  /*0800*/  IMAD.HI R62, R2, 0x38e38e39, RZ ;  /* 0x38e38e39023e7827 */ /* 0x000fe200078e02ff */
[----:B------:R-:W-:Y:S02]  /*0810*/  LEA.HI.SX32 R2, R12, R27, 0x1b ;  /* 0x0000001b0c027211 */ /* 0x000fe400078fdaff */
[----:B------:R-:W-:Y:S01]  /*0820*/  SHF.R.U32.HI R31, RZ, 0x1f, R8 ;  /* 0x0000001fff1f7819 */ /* 0x000fe20000011608 */
[----:B------:R-:W-:Y:S01]  /*0830*/  IMAD.HI R10, R10, 0x38e38e39, RZ ;  /* 0x38e38e390a0a7827 */ /* 0x000fe200078e02ff */
[----:B------:R-:W-:-:S02]  /*0840*/  SHF.R.U32.HI R27, RZ, 0x1f, R62 ;  /* 0x0000001fff1b7819 */ /* 0x000fc4000001163e */
[----:B------:R-:W-:Y:S01]  /*0850*/  IADD3 R12, R0, 0x7c0, RZ ;  /* 0x000007c0000c7810 */ /* 0x000fe20007ffe0ff */
[----:B------:R-:W-:Y:S01]  /*0860*/  IMAD.HI R92, R61, -0x49f49f49, R60 ;  /* 0xb60b60b73d5c7827 */ /* 0x000fe200078e023c */
[----:B------:R-:W-:Y:S02]  /*0870*/  LEA.HI.SX32 R60, R8, R31, 0x1b ;  /* 0x0000001f083c7211 */ /* 0x000fe400078fdaff */
[----:B------:R-:W-:Y:S01]  /*0880*/  LEA.HI.SX32 R62, R62, R27, 0x1b ;  /* 0x0000001b3e3e7211 */ /* 0x000fe200078fdaff */
[----:B------:R-:W-:Y:S01]  /*0890*/  IMAD.HI R4, R4, 0x38e38e39, RZ ;  /* 0x38e38e3904047827 */ /* 0x000fe200078e02ff */
[----:B------:R-:W-:Y:S02]  /*08a0*/  IADD3 R8, R0, 0x340, RZ ;  /* 0x0000034000087810 */ /* 0x000fe40007ffe0ff */
[----:B------:R-:W-:Y:S01]  /*08b0*/  SHF.R.U32.HI R27, RZ, 0x1f, R10 ;  /* 0x0000001fff1b7819 */ /* 0x000fe2000001160a */
[----:B------:R-:W-:Y:S01]  /*08c0*/  IMAD.HI R103, R15, -0x77777777, R14 ;  /* 0x888888890f677827 */ /* 0x000fe200078e020e */
[----:B------:R-:W-:-:S02]  /*08d0*/  SHF.R.U32.HI R187, RZ, 0x1f, R4 ;  /* 0x0000001fffbb7819 */ /* 0x000fc40000011604 */
[----:B------:R-:W-:Y:S01]  /*08e0*/  LEA.HI.SX32 R48, R10, R27, 0x1b ;  /* 0x0000001b0a307211 */ /* 0x000fe200078fdaff */
[----:B------:R-:W-:Y:S01]  /*08f0*/  IMAD.HI R8, R8, 0x38e38e39, RZ ;  /* 0x38e38e3908087827 */ /* 0x000fe200078e02ff */
[C---:B------:R-:W-:Y:S02]  /*0900*/  IADD3 R10, R0.reuse, 0x580, RZ ;  /* 0x00000580000a7810 */ /* 0x040fe40007ffe0ff */
[----:B------:R-:W-:Y:S01]  /*0910*/  IADD3 R14, R0, 0xa00, RZ ;  /* 0x00000a00000e7810 */ /* 0x000fe20007ffe0ff */
[----:B------:R-:W-:Y:S01]  /*0920*/  IMAD.HI R12, R12, 0x38e38e39, RZ ;  /* 0x38e38e390c0c7827 */ /* 0x000fe200078e02ff */
[----:B------:R-:W-:Y:S02]  /*0930*/  LEA.HI.SX32 R187, R4, R187, 0x1b ;  /* 0x000000bb04bb7211 */ /* 0x000fe400078fdaff */
[----:B------:R-:W-:Y:S01]  /*0940*/  IADD3 R4, R0, 0x1280, RZ ;  /* 0x0000128000047810 */ /* 0x000fe20007ffe0ff */
[----:B------:R-:W-:Y:S01]  /*0950*/  IMAD.HI R73, R17, -0x49f49f49, R16 ;  /* 0xb60b60b711497827 */ /* 0x000fe200078e0210 */
[----:B------:R-:W-:-:S02]  /*0960*/  SHF.R.U32.HI R193, RZ, 0x1f, R8 ;  /* 0x0000001fffc17819 */ /* 0x000fc40000011608 */
[----:B------:R-:W-:Y:S01]  /*0970*/  IADD3 R16, R0, 0xc40, RZ ;  /* 0x00000c4000107810 */ /* 0x000fe20007ffe0ff */
[----:B------:R-:W-:Y:S01]  /*0980*/  IMAD.HI R10, R10, 0x38e38e39, RZ ;  /* 0x38e38e390a0a7827 */ /* 0x000fe200078e02ff */
[----:B------:R-:W-:Y:S02]  /*0990*/  LEA.HI.SX32 R193, R8, R193, 0x1b ;  /* 0x000000c108c17211 */ /* 0x000fe400078fdaff */
[----:B------:R-:W-:Y:S01]  /*09a0*/  SHF.R.U32.HI R177, RZ, 0x1f, R12 ;  /* 0x0000001fffb17819 */ /* 0x000fe2000001160c */
[----:B------:R-:W-:Y:S01]  /*09b0*/  IMAD.HI R14, R14, 0x38e38e39, RZ ;  /* 0x38e38e390e0e7827 */ /* 0x000fe200078e02ff */
[----:B------:R-:W-:Y:S02]  /*09c0*/  IADD3 R8, R0, 0xe80, RZ ;  /* 0x00000e8000087810 */ /* 0x000fe40007ffe0ff */
[----:B------:R-:W-:Y:S01]  /*09d0*/  SHF.R.U32.HI R185, RZ, 0x1f, R10 ;  /* 0x0000001fffb97819 */ /* 0x000fe2000001160a */
[----:B------:R-:W-:Y:S01]  /*09e0*/  IMAD.HI R4, R4, 0x38e38e39, RZ ;  /* 0x38e38e3904047827 */ /* 0x000fe200078e02ff */
[----:B------:R-:W-:-:S02]  /*09f0*/  SHF.R.U32.HI R169, RZ, 0x1f, R14 ;  /* 0x0000001fffa97819 */ /* 0x000fc4000001160e */
[----:B------:R-:W-:Y:S01]  /*0a00*/  LEA.HI.SX32 R177, R12, R177, 0x1b ;  /* 0x000000b10cb17211 */ /* 0x000fe200078fdaff */
[----:B------:R-:W-:Y:S01]  /*0a10*/  IMAD.HI R16, R16, 0x38e38e39, RZ ;  /* 0x38e38e3910107827 */ /* 0x000fe200078e02ff */
[----:B------:R-:W-:Y:S02]  /*0a20*/  SHF.R.U32.HI R139, RZ, 0x1f, R4 ;  /* 0x0000001fff8b7819 */ /* 0x000fe40000011604 */
[----:B------:R-:W-:Y:S01]  /*0a30*/  LEA.HI.SX32 R185, R10, R185, 0x1b ;  /* 0x000000b90ab97211 */ /* 0x000fe200078fdaff */
[----:B------:R-:W-:Y:S01]  /*0a40*/  IMAD.HI R8, R8, 0x38e38e39, RZ ;  /* 0x38e38e3908087827 */ /* 0x000fe200078e02ff */
[----:B------:R-:W-:Y:S02]  /*0a50*/  IADD3 R12, R0, 0x1300, RZ ;  /* 0x00001300000c7810 */ /* 0x000fe40007ffe0ff */
[----:B------:R-:W-:Y:S01]  /*0a60*/  LEA.HI.SX32 R169, R14, R169, 0x1b ;  /* 0x000000a90ea97211 */ /* 0x000fe200078fdaff */
[----:B------:R-:W-:Y:S01]  /*0a70*/  IMAD.HI R74, R23, -0x49f49f49, R22 ;  /* 0xb60b60b7174a7827 */ /* 0x000fe200078e0216 */
[----:B------:R-:W-:-:S02]  /*0a80*/  IADD3 R10, R0, 0x10c0, RZ ;  /* 0x000010c0000a7810 */ /* 0x000fc40007ffe0ff */
[----:B------:R-:W-:Y:S01]  /*0a90*/  SHF.R.U32.HI R161, RZ, 0x1f, R16 ;  /* 0x0000001fffa17819 */ /* 0x000fe20000011610 */
[----:B------:R-:W-:Y:S01]  /*0aa0*/  IMAD.HI R12, R12, 0x38e38e39, RZ ;  /* 0x38e38e390c0c7827 */ /* 0x000fe200078e02ff */
[----:B------:R-:W-:Y:S02]  /*0ab0*/  IADD3 R14, R0, 0x1540, RZ ;  /* 0x00001540000e7810 */ /* 0x000fe40007ffe0ff */
[----:B------:R-:W-:Y:S01]  /*0ac0*/  LEA.HI.SX32 R139, R4, R139, 0x1b ;  /* 0x0000008b048b7211 */ /* 0x000fe200078fdaff */
[----:B------:R-:W-:Y:S01]  /*0ad0*/  IMAD.HI R10, R10, 0x38e38e39, RZ ;  /* 0x38e38e390a0a7827 */ /* 0x000fe200078e02ff */
[----:B------:R-:W-:Y:S02]  /*0ae0*/  IADD3 R4, R0, 0x1dc0, RZ ;  /* 0x00001dc000047810 */ /* 0x000fe40007ffe0ff */
[----:B------:R-:W-:Y:S01]  /*0af0*/  SHF.R.U32.HI R153, RZ, 0x1f, R8 ;  /* 0x0000001fff997819 */ /* 0x000fe20000011608 */
[----:B------:R-:W-:Y:S01]  /*0b00*/  IMAD.HI R14, R14, 0x38e38e39, RZ ;  /* 0x38e38e390e0e7827 */ /* 0x000fe200078e02ff */
[----:B------:R-:W-:-:S02]  /*0b10*/  LEA.HI.SX32 R161, R16, R161, 0x1b ;  /* 0x000000a110a17211 */ /* 0x000fc400078fdaff */
        /* <DEDUP_REMOVED lines=13> */
[----:B------:R-:W-:Y:S01]  /*0bf0*/  IMAD.HI R90, R85, -0x77777777, R84 ;  /* 0x88888889555a7827 */ /* 0x000fe200078e0254 */
        /* <DEDUP_REMOVED lines=9> */
[----:B------:R-:W-:Y:S02]  /*0c90*/  SHF.R.U32.HI R23, RZ, 0x1f, R8 ;  /* 0x0000001fff177819 */ /* 0x000fe40000011608 */
[----:B------:R-:W-:Y:S01]  /*0ca0*/  LEA.HI.SX32 R121, R16, R121, 0x1b ;  /* 0x0000007910797211 */ /* 0x000fe200078fdaff */
[----:B------:R-:W-:Y:S01]  /*0cb0*/  IMAD.HI R14, R14, 0x38e38e39, RZ ;  /* 0x38e38e390e0e7827 */ /* 0x000fe200078e02ff */
[----:B------:R-:W-:-:S02]  /*0cc0*/  IADD3 R16, R0, 0x22c0, RZ ;  /* 0x000022c000107810 */ /* 0x000fc40007ffe0ff */
[----:B------:R-:W-:Y:S01]  /*0cd0*/  LEA.HI.SX32 R58, R8, R23, 0x1b ;  /* 0x00000017083a7211 */ /* 0x000fe200078fdaff */
[----:B------:R-:W-:Y:S01]  /*0ce0*/  IMAD.HI R76, R19, -0x49f49f49, R18 ;  /* 0xb60b60b7134c7827 */ /* 0x000fe200078e0212 */
[----:B------:R-:W-:Y:S02]  /*0cf0*/  SHF.R.U32.HI R23, RZ, 0x1f, R12 ;  /* 0x0000001fff177819 */ /* 0x000fe4000001160c */
[----:B------:R-:W-:Y:S01]  /*0d00*/  SHF.R.U32.HI R27, RZ, 0x1f, R10 ;  /* 0x0000001fff1b7819 */ /* 0x000fe2000001160a */
[----:B------:R-:W-:Y:S01]  /*0d10*/  IMAD.HI R16, R16, 0x38e38e39, RZ ;  /* 0x38e38e3910107827 */ /* 0x000fe200078e02ff */
[----:B------:R-:W-:Y:S02]  /*0d20*/  SHF.R.U32.HI R31, RZ, 0x1f, R14 ;  /* 0x0000001fff1f7819 */ /* 0x000fe4000001160e */
[----:B------:R-:W-:Y:S01]  /*0d30*/  LEA.HI.SX32 R56, R12, R23, 0x1b ;  /* 0x000000170c387211 */ /* 0x000fe200078fdaff */
[----:B------:R-:W-:Y:S01]  /*0d40*/  IMAD.HI R105, R67, -0x49f49f49, R66 ;  /* 0xb60b60b743697827 */ /* 0x000fe200078e0242 */
[----:B------:R-:W-:-:S02]  /*0d50*/  LEA.HI.SX32 R8, R10, R27, 0x1b ;  /* 0x0000001b0a087211 */ /* 0x000fc400078fdaff */
[----:B------:R-:W-:Y:S01]  /*0d60*/  IADD3 R12, R0, 0x3c0, RZ ;  /* 0x000003c0000c7810 */ /* 0x000fe20007ffe0ff */
[----:B------:R-:W-:Y:S01]  /*0d70*/  IMAD.HI R18, R19, 0x38e38e39, RZ ;  /* 0x38e38e3913127827 */ /* 0x000fe200078e02ff */
[----:B------:R-:W-:Y:S02]  /*0d80*/  LEA.HI.SX32 R10, R14, R31, 0x1b ;  /* 0x0000001f0e0a7211 */ /* 0x000fe400078fdaff */
[----:B------:R-:W-:Y:S01]  /*0d90*/  SHF.R.U32.HI R27, RZ, 0x1f, R16 ;  /* 0x0000001fff1b7819 */ /* 0x000fe20000011610 */
[----:B------:R-:W-:Y:S01]  /*0da0*/  IMAD.HI R66, R55, -0x49f49f49, R54 ;  /* 0xb60b60b737427827 */ /* 0x000fe200078e0236 */
[C---:B------:R-:W-:Y:S02]  /*0db0*/  IADD3 R14, R0.reuse, 0x600, RZ ;  /* 0x00000600000e7810 */ /* 0x040fe40007ffe0ff */
[----:B------:R-:W-:Y:S01]  /*0dc0*/  IADD3 R19, R0, 0xa80, RZ ;  /* 0x00000a8000137810 */ /* 0x000fe20007ffe0ff */
[----:B------:R-:W-:Y:S01]  /*0dd0*/  IMAD.HI R12, R12, 0x38e38e39, RZ ;  /* 0x38e38e390c0c7827 */ /* 0x000fe200078e02ff */
[----:B------:R-:W-:-:S02]  /*0de0*/  LEA.HI.SX32 R54, R16, R27, 0x1b ;  /* 0x0000001b10367211 */ /* 0x000fc400078fdaff */
[----:B------:R-:W-:Y:S01]  /*0df0*/  IADD3 R16, R0, 0x840, RZ ;  /* 0x0000084000107810 */ /* 0x000fe20007ffe0ff */
[----:B------:R-:W-:Y:S01]  /*0e00*/  IMAD.HI R14, R14, 0x38e38e39, RZ ;  /* 0x38e38e390e0e7827 */ /* 0x000fe200078e02ff */
[----:B------:R-:W-:Y:S02]  /*0e10*/  SHF.R.U32.HI R199, RZ, 0x1f, R18 ;  /* 0x0000001fffc77819 */ /* 0x000fe40000011612 */
[----:B------:R-:W-:Y:S01]  /*0e20*/  SHF.R.U32.HI R191, RZ, 0x1f, R12 ;  /* 0x0000001fffbf7819 */ /* 0x000fe2000001160c */
        /* <DEDUP_REMOVED lines=8> */
[----:B------:R-:W-:Y:S01]  /*0eb0*/  LEA.HI.SX32 R183, R14, R183, 0x1b ;  /* 0x000000b70eb77211 */ /* 0x000fe200078fdaff */
[----:B------:R-:W-:Y:S01]  /*0ec0*/  IMAD.HI R18, R18, 0x38e38e39, RZ ;  /* 0x38e38e3912127827 */ /* 0x000fe200078e02ff */
[----:B------:R-:W-:Y:S02]  /*0ed0*/  SHF.R.U32.HI R175, RZ, 0x1f, R16 ;  /* 0x0000001fffaf7819 */ /* 0x000fe40000011610 */
[----:B------:R-:W-:Y:S01]  /*0ee0*/  IADD3 R14, R0, 0xf00, RZ ;  /* 0x00000f00000e7810 */ /* 0x000fe20007ffe0ff */
[----:B------:R-:W-:Y:S01]  /*0ef0*/  IMAD.HI R17, R17, 0x38e38e39, RZ ;  /* 0x38e38e3911117827 */ /* 0x000fe200078e02ff */
[----:B------:R-:W-:-:S02]  /*0f00*/  LEA.HI.SX32 R167, R19, R12, 0x1b ;  /* 0x0000000c13a77211 */ /* 0x000fc400078fdaff */
[----:B------:R-:W-:Y:S01]  /*0f10*/  IADD3 R12, R0, 0x1140, RZ ;  /* 0x00001140000c7810 */ /* 0x000fe20007ffe0ff */
[----:B------:R-:W-:Y:S01]  /*0f20*/  IMAD.HI R14, R14, 0x38e38e39, RZ ;  /* 0x38e38e390e0e7827 */ /* 0x000fe200078e02ff */
[----:B------:R-:W-:Y:S02]  /*0f30*/  LEA.HI.SX32 R175, R16, R175, 0x1b ;  /* 0x000000af10af7211 */ /* 0x000fe400078fdaff */
[----:B------:R-:W-:Y:S01]  /*0f40*/  IADD3 R16, R0, 0x1380, RZ ;  /* 0x0000138000107810 */ /* 0x000fe20007ffe0ff */
[----:B------:R-:W-:Y:S01]  /*0f50*/  IMAD.HI R12, R12, 0x38e38e39, RZ ;  /* 0x38e38e390c0c7827 */ /* 0x000fe200078e02ff */
[----:B------:R-:W-:Y:S02]  /*0f60*/  SHF.R.U32.HI R159, RZ, 0x1f, R18 ;  /* 0x0000001fff9f7819 */ /* 0x000fe40000011612 */
[----:B------:R-:W-:Y:S01]  /*0f70*/  IADD3 R19, R0, 0x15c0, RZ ;  /* 0x000015c000137810 */ /* 0x000fe20007ffe0ff */
[----:B------:R-:W-:Y:S01]  /*0f80*/  IMAD.HI R16, R16, 0x38e38e39, RZ ;  /* 0x38e38e3910107827 */ /* 0x000fe200078e02ff */
[----:B------:R-:W-:-:S02]  /*0f90*/  SHF.R.U32.HI R151, RZ, 0x1f, R14 ;  /* 0x0000001fff977819 */ /* 0x000fc4000001160e */
[----:B------:R-:W-:Y:S01]  /*0fa0*/  LEA.HI.SX32 R159, R18, R159, 0x1b ;  /* 0x0000009f129f7211 */ /* 0x000fe200078fdaff */
[----:B------:R-:W-:Y:S01]  /*0fb0*/  IMAD.HI R19, R19, 0x38e38e39, RZ ;  /* 0x38e38e3913137827 */ /* 0x000fe200078e02ff */
[----:B------:R-:W-:Y:S02]  /*0fc0*/  IADD3 R18, R0, 0x1800, RZ ;  /* 0x0000180000127810 */ /* 0x000fe40007ffe0ff */
[----:B------:R-:W-:Y:S01]  /*0fd0*/  SHF.R.U32.HI R143, RZ, 0x1f, R12 ;  /* 0x0000001fff8f7819 */ /* 0x000fe2000001160c */
[----:B------:R-:W-:Y:S01]  /*0fe0*/  IMAD.HI R200, R21, 0x38e38e39, RZ ;  /* 0x38e38e3915c87827 */ /* 0x000fe200078e02ff */
[----:B------:R-:W-:Y:S02]  /*0ff0*/  LEA.HI.SX32 R151, R14, R151, 0x1b ;  /* 0x000000970e977211 */ /* 0x000fe400078fdaff */
[----:B------:R-:W-:Y:S01]  /*1000*/  SHF.R.U32.HI R135, RZ, 0x1f, R16 ;  /* 0x0000001fff877819 */ /* 0x000fe20000011610 */
[----:B------:R-:W-:Y:S01]  /*1010*/  IMAD.HI R18, R18, 0x38e38e39, RZ ;  /* 0x38e38e3912127827 */ /* 0x000fe200078e02ff */
[----:B------:R-:W-:-:S02]  /*1020*/  IADD3 R14, R0, 0x1a40, RZ ;  /* 0x00001a40000e7810 */ /* 0x000fc40007ffe0ff */
[----:B------:R-:W-:Y:S01]  /*1030*/  LEA.HI.SX32 R143, R12, R143, 0x1b ;  /* 0x0000008f0c8f7211 */ /* 0x000fe200078fdaff */
[----:B------:R-:W-:Y:S01]  /*1040*/  IMAD R5, R203, -0x90, R5 ;  /* 0xffffff70cb057824 */ /* 0x000fe200078e0205 */
[----:B------:R-:W-:Y:S01]  /*1050*/  SHF.R.U32.HI R12, RZ, 0x1f, R19 ;  /* 0x0000001fff0c7819 */ /* 0x000fe20000011613 */
[----:B------:R-:W-:Y:S01]  /*1060*/  IMAD.HI R14, R14, 0x38e38e39, RZ ;  /* 0x38e38e390e0e7827 */ /* 0x000fe200078e02ff */
[----:B------:R-:W-:Y:S02]  /*1070*/  LEA.HI.SX32 R135, R16, R135, 0x1b ;  /* 0x0000008710877211 */ /* 0x000fe400078fdaff */
[----:B------:R-:W-:Y:S01]  /*1080*/  IADD3 R20, R0, 0x2100, RZ ;  /* 0x0000210000147810 */ /* 0x000fe20007ffe0ff */
[----:B------:R-:W-:Y:S01]  /*1090*/  IMAD R91, R42, -0x90, R91 ;  /* 0xffffff702a5b7824 */ /* 0x000fe200078e025b */
[----:B------:R-:W-:Y:S01]  /*10a0*/  IADD3 R16, R0, 0x1ec0, RZ ;  /* 0x00001ec000107810 */ /* 0x000fe20007ffe0ff */
[----:B------:R-:W-:Y:S01]  /*10b0*/  IMAD R69, R216, -0x7, R69 ;  /* 0xfffffff9d8457824 */ /* 0x000fe200078e0245 */
[----:B------:R-:W-:Y:S01]  /*10c0*/  MOV R52, RZ ;  /* 0x000000ff00347202 */ /* 0x000fe20000000f00 */
[----:B------:R-:W-:Y:S01]  /*10d0*/  IMAD.HI R20, R20, 0x38e38e39, RZ ;  /* 0x38e38e3914147827 */ /* 0x000fe200078e02ff */
[----:B------:R-:W-:-:S02]  /*10e0*/  LEA.HI.SX32 R127, R19, R12, 0x1b ;  /* 0x0000000c137f7211 */ /* 0x000fc400078fdaff */
[----:B------:R-:W-:Y:S01]  /*10f0*/  SHF.R.U32.HI R47, RZ, 0x1f, R18 ;  /* 0x0000001fff2f7819 */ /* 0x000fe20000011612 */
[----:B------:R-:W-:Y:S01]  /*1100*/  IMAD.HI R16, R16, 0x38e38e39, RZ ;  /* 0x38e38e3910107827 */ /* 0x000fe200078e02ff */
[----:B------:R-:W-:Y:S02]  /*1110*/  IADD3 R12, R0, 0x1c80, RZ ;  /* 0x00001c80000c7810 */ /* 0x000fe40007ffe0ff */
[----:B------:R-:W-:Y:S01]  /*1120*/  SHF.R.U32.HI R19, RZ, 0x1f, R14 ;  /* 0x0000001fff137819 */ /* 0x000fe2000001160e */
[----:B------:R-:W-:Y:S01]  /*1130*/  IMAD.HI R63, R53, -0x49f49f49, R52 ;  /* 0xb60b60b7353f7827 */ /* 0x000fe200078e0234 */
[----:B------:R-:W-:Y:S02]  /*1140*/  LEA.HI.SX32 R47, R18, R47, 0x1b ;  /* 0x0000002f122f7211 */ /* 0x000fe400078fdaff */
[----:B------:R-:W-:Y:S01]  /*1150*/  IADD3 R51, R0, 0x24, RZ ;  /* 0x0000002400337810 */ /* 0x000fe20007ffe0ff */
[----:B------:R-:W-:Y:S01]  /*1160*/  IMAD.HI R52, R12, 0x38e38e39, RZ ;  /* 0x38e38e390c347827 */ /* 0x000fe200078e02ff */
[----:B------:R-:W-:-:S02]  /*1170*/  MOV R50, RZ ;  /* 0x000000ff00327202 */ /* 0x000fc40000000f00 */
[----:B------:R-:W-:Y:S02]  /*1180*/  SHF.R.U32.HI R201, RZ, 0x1f, R22 ;  /* 0x0000001fffc97819 */ /* 0x000fe40000011616 */
[----:B------:R-:W-:Y:S01]  /*1190*/  IADD3 R18, R0, 0x2340, RZ ;  /* 0x0000234000127810 */ /* 0x000fe20007ffe0ff */
[----:B------:R-:W-:Y:S01]  /*11a0*/  IMAD.HI R109, R51, -0x49f49f49, R50 ;  /* 0xb60b60b7336d7827 */ /* 0x000fe200078e0232 */
[----:B------:R-:W-:Y:S02]  /*11b0*/  LEA.HI.SX32 R12, R14, R19, 0x1b ;  /* 0x000000130e0c7211 */ /* 0x000fe400078fdaff */
[----:B------:R-:W-:Y:S02]  /*11c0*/  SHF.R.U32.HI R27, RZ, 0x1f, R20 ;  /* 0x0000001fff1b7819 */ /* 0x000fe40000011614 */
[----:B------:R-:W-:Y:S02]  /*11d0*/  SHF.R.U32.HI R19, RZ, 0x1f, R16 ;  /* 0x0000001fff137819 */ /* 0x000fe40000011610 */
[----:B------:R-:W-:Y:S01]  /*11e0*/  LEA.HI.SX32 R201, R22, R201, 0x1b ;  /* 0x000000c916c97211 */ /* 0x000fe200078fdaff */
[----:B------:R-:W-:Y:S01]  /*11f0*/  IMAD.HI R22, R18, 0x38e38e39, RZ ;  /* 0x38e38e3912167827 */ /* 0x000fe200078e02ff */
[----:B------:R-:W-:-:S02]  /*1200*/  SHF.R.U32.HI R23, RZ, 0x1f, R52 ;  /* 0x0000001fff177819 */ /* 0x000fc40000011634 */
[----:B------:R-:W-:Y:S02]  /*1210*/  LEA.HI.SX32 R50, R20, R27, 0x1b ;  /* 0x0000001b14327211 */ /* 0x000fe400078fdaff */
[C---:B------:R-:W-:Y:S02]  /*1220*/  IADD3 R18, R0.reuse, 0x300, RZ ;  /* 0x0000030000127810 */ /* 0x040fe40007ffe0ff */
[----:B------:R-:W-:Y:S02]  /*1230*/  IADD3 R25, R0, 0x1c0, RZ ;  /* 0x000001c000197810 */ /* 0x000fe40007ffe0ff */
[----:B------:R-:W-:Y:S01]  /*1240*/  LEA.HI.SX32 R14, R16, R19, 0x1b ;  /* 0x00000013100e7211 */ /* 0x000fe200078fdaff */
[----:B------:R-:W-:Y:S01]  /*1250*/  IMAD.HI R18, R18, 0x38e38e39, RZ ;  /* 0x38e38e3912127827 */ /* 0x000fe200078e02ff */
[C---:B------:R-:W-:Y:S02]  /*1260*/  IADD3 R20, R0.reuse, 0x780, RZ ;  /* 0x0000078000147810 */ /* 0x040fe40007ffe0ff */
[----:B------:R-:W-:Y:S01]  /*1270*/  IADD3 R19, R0, 0x540, RZ ;  /* 0x0000054000137810 */ /* 0x000fe20007ffe0ff */
[----:B------:R-:W-:Y:S01]  /*1280*/  IMAD.HI R77, R25, -0x49f49f49, R24 ;  /* 0xb60b60b7194d7827 */ /* 0x000fe200078e0218 */
[----:B------:R-:W-:-:S02]  /*1290*/  LEA.HI.SX32 R52, R52, R23, 0x1b ;  /* 0x0000001734347211 */ /* 0x000fc400078fdaff */
[----:B------:R-:W-:Y:S01]  /*12a0*/  SHF.R.U32.HI R23, RZ, 0x1f, R22 ;  /* 0x0000001fff177819 */ /* 0x000fe20000011616 */
[----:B------:R-:W-:Y:S01]  /*12b0*/  IMAD.HI R20, R20, 0x38e38e39, RZ ;  /* 0x38e38e3914147827 */ /* 0x000fe200078e02ff */
[----:B------:R-:W-:Y:S02]  /*12c0*/  SHF.R.U32.HI R202, RZ, 0x1f, R17 ;  /* 0x0000001fffca7819 */ /* 0x000fe40000011611 */
[----:B------:R-:W-:Y:S01]  /*12d0*/  IADD3 R24, R0, 0xc00, RZ ;  /* 0x00000c0000187810 */ /* 0x000fe20007ffe0ff */
[----:B------:R-:W-:Y:S01]  /*12e0*/  IMAD.HI R19, R19, 0x38e38e39, RZ ;  /* 0x38e38e3913137827 */ /* 0x000fe200078e02ff */
[----:B------:R-:W-:Y:S02]  /*12f0*/  LEA.HI.SX32 R16, R22, R23, 0x1b ;  /* 0x0000001716107211 */ /* 0x000fe400078fdaff */
[----:B------:R-:W-:Y:S01]  /*1300*/  LEA.HI.SX32 R202, R17, R202, 0x1b ;  /* 0x000000ca11ca7211 */ /* 0x000fe200078fdaff */
[----:B------:R-:W-:Y:S01]  /*1310*/  IMAD.HI R24, R24, 0x38e38e39, RZ ;  /* 0x38e38e3918187827 */ /* 0x000fe200078e02ff */
[----:B------:R-:W-:-:S02]  /*1320*/  IADD3 R22, R0, 0x9c0, RZ ;  /* 0x000009c000167810 */ /* 0x000fc40007ffe0ff */
[----:B------:R-:W-:Y:S01]  /*1330*/  SHF.R.U32.HI R17, RZ, 0x1f, R18 ;  /* 0x0000001fff117819 */ /* 0x000fe20000011612 */
[----:B------:R-:W-:Y:S01]  /*1340*/  IMAD.HI R198, R25, 0x38e38e39, RZ ;  /* 0x38e38e3919c67827 */ /* 0x000fe200078e02ff */
[----:B------:R-:W-:Y:S02]  /*1350*/  SHF.R.U32.HI R23, RZ, 0x1f, R20 ;  /* 0x0000001fff177819 */ /* 0x000fe40000011614 */
[----:B------:R-:W-:Y:S01]  /*1360*/  SHF.R.U32.HI R186, RZ, 0x1f, R19 ;  /* 0x0000001fffba7819 */ /* 0x000fe20000011613 */
[----:B------:R-:W-:Y:S01]  /*1370*/  IMAD.HI R22, R22, 0x38e38e39, RZ ;  /* 0x38e38e3916167827 */ /* 0x000fe200078e02ff */
[----:B------:R-:W-:Y:S02]  /*1380*/  LEA.HI.SX32 R194, R18, R17, 0x1b ;  /* 0x0000001112c27211 */ /* 0x000fe400078fdaff */
[----:B------:R-:W-:Y:S02]  /*1390*/  LEA.HI.SX32 R178, R20, R23, 0x1b ;  /* 0x0000001714b27211 */ /* 0x000fe400078fdaff */
[----:B------:R-:W-:-:S02]  /*13a0*/  IADD3 R18, R0, 0xe40, RZ ;  /* 0x00000e4000127810 */ /* 0x000fc40007ffe0ff */
[----:B------:R-:W-:Y:S02]  /*13b0*/  LEA.HI.SX32 R186, R19, R186, 0x1b ;  /* 0x000000ba13ba7211 */ /* 0x000fe400078fdaff */
[----:B------:R-:W-:Y:S01]  /*13c0*/  IADD3 R20, R0, 0x1080, RZ ;  /* 0x0000108000147810 */ /* 0x000fe20007ffe0ff */
[----:B------:R-:W-:Y:S01]  /*13d0*/  IMAD.HI R18, R18, 0x38e38e39, RZ ;  /* 0x38e38e3912127827 */ /* 0x000fe200078e02ff */
[----:B------:R-:W-:Y:S02]  /*13e0*/  IADD3 R23, R0, 0x12c0, RZ ;  /* 0x000012c000177810 */ /* 0x000fe40007ffe0ff */
[----:B------:R-:W-:Y:S01]  /*13f0*/  SHF.R.U32.HI R19, RZ, 0x1f, R24 ;  /* 0x0000001fff137819 */ /* 0x000fe20000011618 */
[----:B------:R-:W-:Y:S01]  /*1400*/  IMAD.HI R20, R20, 0x38e38e39, RZ ;  /* 0x38e38e3914147827 */ /* 0x000fe200078e02ff */
[----:B------:R-:W-:Y:S02]  /*1410*/  SHF.R.U32.HI R17, RZ, 0x1f, R22 ;  /* 0x0000001fff117819 */ /* 0x000fe40000011616 */
[----:B------:R-:W-:Y:S01]  /*1420*/  LEA.HI.SX32 R162, R24, R19, 0x1b ;  /* 0x0000001318a27211 */ /* 0x000fe200078fdaff */
[----:B------:R-:W-:Y:S01]  /*1430*/  IMAD.HI R23, R23, 0x38e38e39, RZ ;  /* 0x38e38e3917177827 */ /* 0x000fe200078e02ff */
[----:B------:R-:W-:-:S02]  /*1440*/  IADD3 R24, R0, 0x1740, RZ ;  /* 0x0000174000187810 */ /* 0x000fc40007ffe0ff */
[----:B------:R-:W-:Y:S02]  /*1450*/  LEA.HI.SX32 R170, R22, R17, 0x1b ;  /* 0x0000001116aa7211 */ /* 0x000fe400078fdaff */
[----:B------:R-:W-:Y:S01]  /*1460*/  SHF.R.U32.HI R17, RZ, 0x1f, R18 ;  /* 0x0000001fff117819 */ /* 0x000fe20000011612 */
[----:B------:R-:W-:Y:S01]  /*1470*/  IMAD.HI R24, R24, 0x38e38e39, RZ ;  /* 0x38e38e3918187827 */ /* 0x000fe200078e02ff */
[----:B------:R-:W-:Y:S02]  /*1480*/  IADD3 R22, R0, 0x1500, RZ ;  /* 0x0000150000167810 */ /* 0x000fe40007ffe0ff */
[----:B------:R-:W-:Y:S02]  /*1490*/  SHF.R.U32.HI R19, RZ, 0x1f, R20 ;  /* 0x0000001fff137819 */ /* 0x000fe40000011614 */
[----:B------:R-:W-:Y:S01]  /*14a0*/  SHF.R.U32.HI R138, RZ, 0x1f, R23 ;  /* 0x0000001fff8a7819 */ /* 0x000fe20000011617 */
[----:B------:R-:W-:Y:S01]  /*14b0*/  IMAD.HI R22, R22, 0x38e38e39, RZ ;  /* 0x38e38e3916167827 */ /* 0x000fe200078e02ff */
[----:B------:R-:W-:-:S02]  /*14c0*/  LEA.HI.SX32 R154, R18, R17, 0x1b ;  /* 0x00000011129a7211 */ /* 0x000fc400078fdaff */
[----:B------:R-:W-:Y:S02]  /*14d0*/  LEA.HI.SX32 R146, R20, R19, 0x1b ;  /* 0x0000001314927211 */ /* 0x000fe400078fdaff */
[C---:B------:R-:W-:Y:S02]  /*14e0*/  IADD3 R18, R0.reuse, 0x1980, RZ ;  /* 0x0000198000127810 */ /* 0x040fe40007ffe0ff */
        /* <DEDUP_REMOVED lines=9> */
[----:B------:R-:W-:Y:S02]  /*1580*/  SHF.R.U32.HI R195, RZ, 0x1f, R26 ;  /* 0x0000001fffc37819 */ /* 0x000fe4000001161a */
[----:B------:R-:W-:Y:S02]  /*1590*/  IADD3 R24, R0, 0x2040, RZ ;  /* 0x0000204000187810 */ /* 0x000fe40007ffe0ff */
[----:B------:R-:W-:Y:S02]  /*15a0*/  LEA.HI.SX32 R130, R22, R17, 0x1b ;  /* 0x0000001116827211 */ /* 0x000fe400078fdaff */
[----:B------:R-:W-:Y:S02]  /*15b0*/  SHF.R.U32.HI R17, RZ, 0x1f, R18 ;  /* 0x0000001fff117819 */ /* 0x000fe40000011612 */
[----:B------:R-:W-:Y:S01]  /*15c0*/  LEA.HI.SX32 R195, R26, R195, 0x1b ;  /* 0x000000c31ac37211 */ /* 0x000fe200078fdaff */
[----:B------:R-:W-:Y:S01]  /*15d0*/  IMAD.HI R26, R24, 0x38e38e39, RZ ;  /* 0x38e38e39181a7827 */ /* 0x000fe200078e02ff */
[----:B------:R-:W-:-:S02]  /*15e0*/  SHF.R.U32.HI R19, RZ, 0x1f, R20 ;  /* 0x0000001fff137819 */ /* 0x000fc40000011614 */
[----:B------:R-:W-:Y:S02]  /*15f0*/  SHF.R.U32.HI R22, RZ, 0x1f, R23 ;  /* 0x0000001fff167819 */ /* 0x000fe40000011617 */
[----:B------:R-:W-:Y:S02]  /*1600*/  LEA.HI.SX32 R17, R18, R17, 0x1b ;  /* 0x0000001112117211 */ /* 0x000fe400078fdaff */
[----:B------:R-:W-:Y:S02]  /*1610*/  LEA.HI.SX32 R18, R20, R19, 0x1b ;  /* 0x0000001314127211 */ /* 0x000fe400078fdaff */
[----:B------:R-:W-:Y:S02]  /*1620*/  LEA.HI.SX32 R19, R23, R22, 0x1b ;  /* 0x0000001617137211 */ /* 0x000fe400078fdaff */
[----:B------:R-:W-:Y:S02]  /*1630*/  IADD3 R27, R0, 0x2280, RZ ;  /* 0x00002280001b7810 */ /* 0x000fe40007ffe0ff */
[----:B------:R-:W-:-:S02]  /*1640*/  SHF.R.U32.HI R21, RZ, 0x1f, R26 ;  /* 0x0000001fff157819 */ /* 0x000fc4000001161a */
[C---:B------:R-:W-:Y:S01]  /*1650*/  IADD3 R22, R0.reuse, 0x380, RZ ;  /* 0x0000038000167810 */ /* 0x040fe20007ffe0ff */
[----:B------:R-:W-:Y:S01]  /*1660*/  IMAD.HI R27, R27, 0x38e38e39, RZ ;  /* 0x38e38e391b1b7827 */ /* 0x000fe200078e02ff */
[----:B------:R-:W-:Y:S02]  /*1670*/  IADD3 R29, R0, 0x200, RZ ;  /* 0x00000200001d7810 */ /* 0x000fe40007ffe0ff */
[----:B------:R-:W-:Y:S01]  /*1680*/  MOV R28, RZ ;  /* 0x000000ff001c7202 */ /* 0x000fe20000000f00 */
[----:B------:R-:W-:Y:S01]  /*1690*/  IMAD.HI R22, R22, 0x38e38e39, RZ ;  /* 0x38e38e3916167827 */ /* 0x000fe200078e02ff */
[----:B------:R-:W-:Y:S02]  /*16a0*/  LEA.HI.SX32 R20, R26, R21, 0x1b ;  /* 0x000000151a147211 */ /* 0x000fe400078fdaff */
[----:B------:R-:W-:Y:S01]  /*16b0*/  SHF.R.U32.HI R23, RZ, 0x1f, R200 ;  /* 0x0000001fff177819 */ /* 0x000fe200000116c8 */
[----:B------:R-:W-:Y:S01]  /*16c0*/  IMAD.HI R78, R29, -0x49f49f49, R28 ;  /* 0xb60b60b71d4e7827 */ /* 0x000fe200078e021c */
[----:B------:R-:W-:-:S02]  /*16d0*/  IADD3 R26, R0, 0x800, RZ ;  /* 0x00000800001a7810 */ /* 0x000fc40007ffe0ff */
[----:B------:R-:W-:Y:S01]  /*16e0*/  IADD3 R24, R0, 0x5c0, RZ ;  /* 0x000005c000187810 */ /* 0x000fe20007ffe0ff */
[----:B------:R-:W-:Y:S01]  /*16f0*/  IMAD.HI R197, R29, 0x38e38e39, RZ ;  /* 0x38e38e391dc57827 */ /* 0x000fe200078e02ff */
[----:B------:R-:W-:Y:S02]  /*1700*/  LEA.HI.SX32 R200, R200, R23, 0x1b ;  /* 0x00000017c8c87211 */ /* 0x000fe400078fdaff */
[----:B------:R-:W-:Y:S01]  /*1710*/  SHF.R.U32.HI R28, RZ, 0x1f, R27 ;  /* 0x0000001fff1c7819 */ /* 0x000fe2000001161b */
[----:B------:R-:W-:Y:S01]  /*1720*/  IMAD.HI R26, R26, 0x38e38e39, RZ ;  /* 0x38e38e391a1a7827 */ /* 0x000fe200078e02ff */
[----:B------:R-:W-:Y:S02]  /*1730*/  SHF.R.U32.HI R23, RZ, 0x1f, R22 ;  /* 0x0000001fff177819 */ /* 0x000fe40000011616 */
[----:B------:R-:W-:Y:S01]  /*1740*/  IADD3 R30, R0, 0xc80, RZ ;  /* 0x00000c80001e7810 */ /* 0x000fe20007ffe0ff */
[----:B------:R-:W-:Y:S01]  /*1750*/  IMAD.HI R24, R24, 0x38e38e39, RZ ;  /* 0x38e38e3918187827 */ /* 0x000fe200078e02ff */
[----:B------:R-:W-:-:S02]  /*1760*/  LEA.HI.SX32 R21, R27, R28, 0x1b ;  /* 0x0000001c1b157211 */ /* 0x000fc400078fdaff */
[----:B------:R-:W-:Y:S01]  /*1770*/  LEA.HI.SX32 R192, R22, R23, 0x1b ;  /* 0x0000001716c07211 */ /* 0x000fe200078fdaff */
[----:B------:R-:W-:Y:S01]  /*1780*/  IMAD.HI R30, R30, 0x38e38e39, RZ ;  /* 0x38e38e391e1e7827 */ /* 0x000fe200078e02ff */
[----:B------:R-:W-:Y:S02]  /*1790*/  IADD3 R28, R0, 0xa40, RZ ;  /* 0x00000a40001c7810 */ /* 0x000fe40007ffe0ff */
[----:B------:R-:W-:Y:S02]  /*17a0*/  SHF.R.U32.HI R23, RZ, 0x1f, R26 ;  /* 0x0000001fff177819 */ /* 0x000fe4000001161a */
[----:B------:R-:W-:Y:S01]  /*17b0*/  SHF.R.U32.HI R27, RZ, 0x1f, R24 ;  /* 0x0000001fff1b7819 */ /* 0x000fe20000011618 */
[----:B------:R-:W-:Y:S01]  /*17c0*/  IMAD.HI R28, R28, 0x38e38e39, RZ ;  /* 0x38e38e391c1c7827 */ /* 0x000fe200078e02ff */
[----:B------:R-:W-:Y:S02]  /*17d0*/  IADD3 R22, R0, 0xec0, RZ ;  /* 0x00000ec000167810 */ /* 0x000fe40007ffe0ff */
[----:B------:R-:W-:-:S02]  /*17e0*/  LEA.HI.SX32 R176, R26, R23, 0x1b ;  /* 0x000000171ab07211 */ /* 0x000fc400078fdaff */
[----:B------:R-:W-:Y:S01]  /*17f0*/  SHF.R.U32.HI R23, RZ, 0x1f, R30 ;  /* 0x0000001fff177819 */ /* 0x000fe2000001161e */
[----:B------:R-:W-:Y:S01]  /*1800*/  IMAD.HI R22, R22, 0x38e38e39, RZ ;  /* 0x38e38e3916167827 */ /* 0x000fe200078e02ff */
[----:B------:R-:W-:Y:S02]  /*1810*/  LEA.HI.SX32 R184, R24, R27, 0x1b ;  /* 0x0000001b18b87211 */ /* 0x000fe400078fdaff */
[----:B------:R-:W-:Y:S02]  /*1820*/  IADD3 R24, R0, 0x1100, RZ ;  /* 0x0000110000187810 */ /* 0x000fe40007ffe0ff */
[----:B------:R-:W-:Y:S02]  /*1830*/  LEA.HI.SX32 R160, R30, R23, 0x1b ;  /* 0x000000171ea07211 */ /* 0x000fe400078fdaff */
[----:B------:R-:W-:Y:S01]  /*1840*/  IADD3 R26, R0, 0x1340, RZ ;  /* 0x00001340001a7810 */ /* 0x000fe20007ffe0ff */
[----:B------:R-:W-:Y:S01]  /*1850*/  IMAD.HI R24, R24, 0x38e38e39, RZ ;  /* 0x38e38e3918187827 */ /* 0x000fe200078e02ff */
[----:B------:R-:W-:-:S02]  /*1860*/  SHF.R.U32.HI R27, RZ, 0x1f, R28 ;  /* 0x0000001fff1b7819 */ /* 0x000fc4000001161c */
[----:B------:R-:W-:Y:S01]  /*1870*/  IADD3 R30, R0, 0x17c0, RZ ;  /* 0x000017c0001e7810 */ /* 0x000fe20007ffe0ff */
[----:B------:R-:W-:Y:S01]  /*1880*/  IMAD.HI R26, R26, 0x38e38e39, RZ ;  /* 0x38e38e391a1a7827 */ /* 0x000fe200078e02ff */
[----:B------:R-:W-:Y:S02]  /*1890*/  LEA.HI.SX32 R168, R28, R27, 0x1b ;  /* 0x0000001b1ca87211 */ /* 0x000fe400078fdaff */
[----:B------:R-:W-:Y:S01]  /*18a0*/  SHF.R.U32.HI R23, RZ, 0x1f, R22 ;  /* 0x0000001fff177819 */ /* 0x000fe20000011616 */
[----:B------:R-:W-:Y:S01]  /*18b0*/  IMAD.HI R30, R30, 0x38e38e39, RZ ;  /* 0x38e38e391e1e7827 */ /* 0x000fe200078e02ff */
[----:B------:R-:W-:Y:S02]  /*18c0*/  IADD3 R28, R0, 0x1580, RZ ;  /* 0x00001580001c7810 */ /* 0x000fe40007ffe0ff */
[----:B------:R-:W-:Y:S02]  /*18d0*/  SHF.R.U32.HI R27, RZ, 0x1f, R24 ;  /* 0x0000001fff1b7819 */ /* 0x000fe40000011618 */
[----:B------:R-:W-:Y:S01]  /*18e0*/  LEA.HI.SX32 R152, R22, R23, 0x1b ;  /* 0x0000001716987211 */ /* 0x000fe200078fdaff */
[----:B------:R-:W-:Y:S01]  /*18f0*/  IMAD.HI R28, R28, 0x38e38e39, RZ ;  /* 0x38e38e391c1c7827 */ /* 0x000fe200078e02ff */
[----:B------:R-:W-:-:S02]  /*1900*/  SHF.R.U32.HI R23, RZ, 0x1f, R26 ;  /* 0x0000001fff177819 */ /* 0x000fc4000001161a */
[----:B------:R-:W-:Y:S02]  /*1910*/  SHF.R.U32.HI R31, RZ, 0x1f, R30 ;  /* 0x0000001fff1f7819 */ /* 0x000fe4000001161e */
[----:B------:R-:W-:Y:S02]  /*1920*/  LEA.HI.SX32 R144, R24, R27, 0x1b ;  /* 0x0000001b18907211 */ /* 0x000fe400078fdaff */
[C---:B------:R-:W-:Y:S02]  /*1930*/  IADD3 R22, R0.reuse, 0x1a00, RZ ;  /* 0x00001a0000167810 */ /* 0x040fe40007ffe0ff */
[----:B------:R-:W-:Y:S02]  /*1940*/  IADD3 R24, R0, 0x1c40, RZ ;  /* 0x00001c4000187810 */ /* 0x000fe40007ffe0ff */
[----:B------:R-:W-:Y:S01]  /*1950*/  LEA.HI.SX32 R136, R26, R23, 0x1b ;  /* 0x000000171a887211 */ /* 0x000fe200078fdaff */
[----:B------:R-:W-:Y:S01]  /*1960*/  IMAD.HI R22, R22, 0x38e38e39, RZ ;  /* 0x38e38e3916167827 */ /* 0x000fe200078e02ff */
[----:B------:R-:W-:-:S02]  /*1970*/  LEA.HI.SX32 R120, R30, R31, 0x1b ;  /* 0x0000001f1e787211 */ /* 0x000fc400078fdaff */
[----:B------:R-:W-:Y:S01]  /*1980*/  IADD3 R26, R0, 0x1e80, RZ ;  /* 0x00001e80001a7810 */ /* 0x000fe20007ffe0ff */
[----:B------:R-:W-:Y:S01]  /*1990*/  IMAD.HI R24, R24, 0x38e38e39, RZ ;  /* 0x38e38e3918187827 */ /* 0x000fe200078e02ff */
[----:B------:R-:W-:Y:S02]  /*19a0*/  SHF.R.U32.HI R27, RZ, 0x1f, R28 ;  /* 0x0000001fff1b7819 */ /* 0x000fe4000001161c */
[----:B------:R-:W-:Y:S01]  /*19b0*/  IADD3 R31, R0, 0x2300, RZ ;  /* 0x00002300001f7810 */ /* 0x000fe20007ffe0ff */
[----:B------:R-:W-:Y:S01]  /*19c0*/  IMAD.HI R26, R26, 0x38e38e39, RZ ;  /* 0x38e38e391a1a7827 */ /* 0x000fe200078e02ff */
[----:B------:R-:W-:Y:S02]  /*19d0*/  IADD3 R33, R0, 0x280, RZ ;  /* 0x0000028000217810 */ /* 0x000fe40007ffe0ff */
[----:B------:R-:W-:Y:S01]  /*19e0*/  LEA.HI.SX32 R128, R28, R27, 0x1b ;  /* 0x0000001b1c807211 */ /* 0x000fe200078fdaff */
[----:B------:R-:W-:Y:S01]  /*19f0*/  IMAD.HI R31, R31, 0x38e38e39, RZ ;  /* 0x38e38e391f1f7827 */ /* 0x000fe200078e02ff */
[----:B------:R-:W-:-:S02]  /*1a00*/  IADD3 R28, R0, 0x20c0, RZ ;  /* 0x000020c0001c7810 */ /* 0x000fc40007ffe0ff */
[----:B------:R-:W-:Y:S01]  /*1a10*/  SHF.R.U32.HI R23, RZ, 0x1f, R22 ;  /* 0x0000001fff177819 */ /* 0x000fe20000011616 */
[----:B------:R-:W-:Y:S01]  /*1a20*/  IMAD.HI R79, R33, -0x49f49f49, R32 ;  /* 0xb60b60b7214f7827 */ /* 0x000fe200078e0220 */
[----:B------:R-:W-:Y:S02]  /*1a30*/  SHF.R.U32.HI R27, RZ, 0x1f, R24 ;  /* 0x0000001fff1b7819 */ /* 0x000fe40000011618 */
[----:B------:R-:W-:Y:S01]  /*1a40*/  SHF.R.U32.HI R25, RZ, 0x1f, R26 ;  /* 0x0000001fff197819 */ /* 0x000fe2000001161a */
[----:B------:R-:W-:Y:S01]  /*1a50*/  IMAD.HI R30, R28, 0x38e38e39, RZ ;  /* 0x38e38e391c1e7827 */ /* 0x000fe200078e02ff */
[----:B------:R-:W-:Y:S02]  /*1a60*/  SHF.R.U32.HI R32, RZ, 0x1f, R31 ;  /* 0x0000001fff207819 */ /* 0x000fe4000001161f */
[----:B------:R-:W-:Y:S02]  /*1a70*/  LEA.HI.SX32 R22, R22, R23, 0x1b ;  /* 0x0000001716167211 */ /* 0x000fe400078fdaff */
[----:B------:R-:W-:-:S02]  /*1a80*/  LEA.HI.SX32 R23, R24, R27, 0x1b ;  /* 0x0000001b18177211 */ /* 0x000fc400078fdaff */
[----:B------:R-:W-:Y:S02]  /*1a90*/  LEA.HI.SX32 R24, R26, R25, 0x1b ;  /* 0x000000191a187211 */ /* 0x000fe400078fdaff */
[----:B------:R-:W-:Y:S02]  /*1aa0*/  LEA.HI.SX32 R26, R31, R32, 0x1b ;  /* 0x000000201f1a7211 */ /* 0x000fe400078fdaff */
[----:B------:R-:W-:Y:S02]  /*1ab0*/  SHF.R.U32.HI R27, RZ, 0x1f, R30 ;  /* 0x0000001fff1b7819 */ /* 0x000fe4000001161e */
[C---:B------:R-:W-:Y:S02]  /*1ac0*/  IADD3 R28, R0.reuse, 0x400, RZ ;  /* 0x00000400001c7810 */ /* 0x040fe40007ffe0ff */
[----:B------:R-:W-:Y:S02]  /*1ad0*/  IADD3 R31, R0, 0x880, RZ ;  /* 0x00000880001f7810 */ /* 0x000fe40007ffe0ff */
[----:B------:R-:W-:Y:S01]  /*1ae0*/  LEA.HI.SX32 R25, R30, R27, 0x1b ;  /* 0x0000001b1e197211 */ /* 0x000fe200078fdaff */
[----:B------:R-:W-:Y:S01]  /*1af0*/  IMAD.HI R28, R28, 0x38e38e39, RZ ;  /* 0x38e38e391c1c7827 */ /* 0x000fe200078e02ff */
[----:B------:R-:W-:-:S02]  /*1b00*/  SHF.R.U32.HI R27, RZ, 0x1f, R198 ;  /* 0x0000001fff1b7819 */ /* 0x000fc400000116c6 */
[C---:B------:R-:W-:Y:S01]  /*1b10*/  IADD3 R30, R0.reuse, 0x640, RZ ;  /* 0x00000640001e7810 */ /* 0x040fe20007ffe0ff */
[----:B------:R-:W-:Y:S01]  /*1b20*/  IMAD.HI R31, R31, 0x38e38e39, RZ ;  /* 0x38e38e391f1f7827 */ /* 0x000fe200078e02ff */
[----:B------:R-:W-:Y:S02]  /*1b30*/  IADD3 R34, R0, 0xd00, RZ ;  /* 0x00000d0000227810 */ /* 0x000fe40007ffe0ff */
[----:B------:R-:W-:Y:S01]  /*1b40*/  LEA.HI.SX32 R198, R198, R27, 0x1b ;  /* 0x0000001bc6c67211 */ /* 0x000fe200078fdaff */
[----:B------:R-:W-:Y:S01]  /*1b50*/  IMAD.HI R30, R30, 0x38e38e39, RZ ;  /* 0x38e38e391e1e7827 */ /* 0x000fe200078e02ff */
[----:B------:R-:W-:Y:S02]  /*1b60*/  IADD3 R32, R0, 0xac0, RZ ;  /* 0x00000ac000207810 */ /* 0x000fe40007ffe0ff */
[----:B------:R-:W-:Y:S01]  /*1b70*/  SHF.R.U32.HI R27, RZ, 0x1f, R28 ;  /* 0x0000001fff1b7819 */ /* 0x000fe2000001161c */
[----:B------:R-:W-:Y:S01]  /*1b80*/  IMAD.HI R34, R34, 0x38e38e39, RZ ;  /* 0x38e38e3922227827 */ /* 0x000fe200078e02ff */
[----:B------:R-:W-:-:S02]  /*1b90*/  SHF.R.U32.HI R174, RZ, 0x1f, R31 ;  /* 0x0000001fffae7819 */ /* 0x000fc4000001161f */
[----:B------:R-:W-:Y:S01]  /*1ba0*/  LEA.HI.SX32 R190, R28, R27, 0x1b ;  /* 0x0000001b1cbe7211 */ /* 0x000fe200078fdaff */
[----:B------:R-:W-:Y:S01]  /*1bb0*/  IMAD.HI R32, R32, 0x38e38e39, RZ ;  /* 0x38e38e3920207827 */ /* 0x000fe200078e02ff */
[----:B------:R-:W-:Y:S02]  /*1bc0*/  LEA.HI.SX32 R174, R31, R174, 0x1b ;  /* 0x000000ae1fae7211 */ /* 0x000fe400078fdaff */
[----:B------:R-:W-:Y:S02]  /*1bd0*/  SHF.R.U32.HI R27, RZ, 0x1f, R30 ;  /* 0x0000001fff1b7819 */ /* 0x000fe4000001161e */
[----:B------:R-:W-:Y:S02]  /*1be0*/  IADD3 R28, R0, 0xf40, RZ ;  /* 0x00000f40001c7810 */ /* 0x000fe40007ffe0ff */
[----:B------:R-:W-:Y:S02]  /*1bf0*/  SHF.R.U32.HI R31, RZ, 0x1f, R34 ;  /* 0x0000001fff1f7819 */ /* 0x000fe40000011622 */
[----:B------:R-:W-:Y:S01]  /*1c00*/  LEA.HI.SX32 R182, R30, R27, 0x1b ;  /* 0x0000001b1eb67211 */ /* 0x000fe200078fdaff */
[----:B------:R-:W-:Y:S01]  /*1c10*/  IMAD.HI R28, R28, 0x38e38e39, RZ ;  /* 0x38e38e391c1c7827 */ /* 0x000fe200078e02ff */
[----:B------:R-:W-:-:S02]  /*1c20*/  LEA.HI.SX32 R158, R34, R31, 0x1b ;  /* 0x0000001f229e7211 */ /* 0x000fc400078fdaff */
[----:B------:R-:W-:Y:S02]  /*1c30*/  SHF.R.U32.HI R27, RZ, 0x1f, R32 ;  /* 0x0000001fff1b7819 */ /* 0x000fe40000011620 */
[C---:B------:R-:W-:Y:S02]  /*1c40*/  IADD3 R30, R0.reuse, 0x1180, RZ ;  /* 0x00001180001e7810 */ /* 0x040fe40007ffe0ff */
[C---:B------:R-:W-:Y:S02]  /*1c50*/  IADD3 R31, R0.reuse, 0x13c0, RZ ;  /* 0x000013c0001f7810 */ /* 0x040fe40007ffe0ff */
[----:B------:R-:W-:Y:S01]  /*1c60*/  IADD3 R34, R0, 0x1840, RZ ;  /* 0x0000184000227810 */ /* 0x000fe20007ffe0ff */
[----:B------:R-:W-:Y:S01]  /*1c70*/  IMAD.HI R30, R30, 0x38e38e39, RZ ;  /* 0x38e38e391e1e7827 */ /* 0x000fe200078e02ff */
[----:B------:R-:W-:Y:S02]  /*1c80*/  LEA.HI.SX32 R166, R32, R27, 0x1b ;  /* 0x0000001b20a67211 */ /* 0x000fe400078fdaff */
[----:B------:R-:W-:Y:S01]  /*1c90*/  SHF.R.U32.HI R27, RZ, 0x1f, R28 ;  /* 0x0000001fff1b7819 */ /* 0x000fe2000001161c */
[----:B------:R-:W-:Y:S01]  /*1ca0*/  IMAD.HI R31, R31, 0x38e38e39, RZ ;  /* 0x38e38e391f1f7827 */ /* 0x000fe200078e02ff */
[----:B------:R-:W-:-:S02]  /*1cb0*/  IADD3 R32, R0, 0x1600, RZ ;  /* 0x0000160000207810 */ /* 0x000fc40007ffe0ff */
[----:B------:R-:W-:Y:S01]  /*1cc0*/  LEA.HI.SX32 R150, R28, R27, 0x1b ;  /* 0x0000001b1c967211 */ /* 0x000fe200078fdaff */
[----:B------:R-:W-:Y:S01]  /*1cd0*/  IMAD.HI R34, R34, 0x38e38e39, RZ ;  /* 0x38e38e3922227827 */ /* 0x000fe200078e02ff */
[----:B------:R-:W-:Y:S02]  /*1ce0*/  SHF.R.U32.HI R27, RZ, 0x1f, R30 ;  /* 0x0000001fff1b7819 */ /* 0x000fe4000001161e */
[----:B------:R-:W-:Y:S01]  /*1cf0*/  SHF.R.U32.HI R134, RZ, 0x1f, R31 ;  /* 0x0000001fff867819 */ /* 0x000fe2000001161f */
[----:B------:R-:W-:Y:S01]  /*1d00*/  IMAD.HI R32, R32, 0x38e38e39, RZ ;  /* 0x38e38e3920207827 */ /* 0x000fe200078e02ff */
[----:B------:R-:W-:Y:S02]  /*1d10*/  SHF.R.U32.HI R35, RZ, 0x1f, R34 ;  /* 0x0000001fff237819 */ /* 0x000fe40000011622 */
[----:B------:R-:W-:Y:S02]  /*1d20*/  IADD3 R28, R0, 0x1a80, RZ ;  /* 0x00001a80001c7810 */ /* 0x000fe40007ffe0ff */
[----:B------:R-:W-:-:S02]  /*1d30*/  LEA.HI.SX32 R142, R30, R27, 0x1b ;  /* 0x0000001b1e8e7211 */ /* 0x000fc400078fdaff */
[----:B------:R-:W-:Y:S01]  /*1d40*/  LEA.HI.SX32 R134, R31, R134, 0x1b ;  /* 0x000000861f867211 */ /* 0x000fe200078fdaff */
[----:B------:R-:W-:Y:S01]  /*1d50*/  IMAD.HI R28, R28, 0x38e38e39, RZ ;  /* 0x38e38e391c1c7827 */ /* 0x000fe200078e02ff */
[----:B------:R-:W-:Y:S02]  /*1d60*/  SHF.R.U32.HI R27, RZ, 0x1f, R32 ;  /* 0x0000001fff1b7819 */ /* 0x000fe40000011620 */
[C---:B------:R-:W-:Y:S02]  /*1d70*/  IADD3 R30, R0.reuse, 0x1cc0, RZ ;  /* 0x00001cc0001e7810 */ /* 0x040fe40007ffe0ff */
[----:B------:R-:W-:Y:S02]  /*1d80*/  IADD3 R31, R0, 0x1f00, RZ ;  /* 0x00001f00001f7810 */ /* 0x000fe40007ffe0ff */
[----:B------:R-:W-:Y:S01]  /*1d90*/  LEA.HI.SX32 R46, R34, R35, 0x1b ;  /* 0x00000023222e7211 */ /* 0x000fe200078fdaff */
[----:B------:R-:W-:Y:S01]  /*1da0*/  IMAD.HI R30, R30, 0x38e38e39, RZ ;  /* 0x38e38e391e1e7827 */ /* 0x000fe200078e02ff */
[----:B------:R-:W-:-:S02]  /*1db0*/  IADD3 R34, R0, 0x2140, RZ ;  /* 0x0000214000227810 */ /* 0x000fc40007ffe0ff */
[----:B------:R-:W-:Y:S01]  /*1dc0*/  LEA.HI.SX32 R126, R32, R27, 0x1b ;  /* 0x0000001b207e7211 */ /* 0x000fe200078fdaff */
[----:B------:R-:W-:Y:S01]  /*1dd0*/  IMAD.HI R32, R31, 0x38e38e39, RZ ;  /* 0x38e38e391f207827 */ /* 0x000fe200078e02ff */
[----:B------:R-:W-:Y:S02]  /*1de0*/  IADD3 R35, R0, 0x2380, RZ ;  /* 0x0000238000237810 */ /* 0x000fe40007ffe0ff */
[----:B------:R-:W-:Y:S01]  /*1df0*/  SHF.R.U32.HI R27, RZ, 0x1f, R28 ;  /* 0x0000001fff1b7819 */ /* 0x000fe2000001161c */
[----:B------:R-:W-:Y:S01]  /*1e00*/  IMAD.HI R34, R34, 0x38e38e39, RZ ;  /* 0x38e38e3922227827 */ /* 0x000fe200078e02ff */
[----:B------:R-:W-:Y:S02]  /*1e10*/  SHF.R.U32.HI R31, RZ, 0x1f, R30 ;  /* 0x0000001fff1f7819 */ /* 0x000fe4000001161e */
[----:B------:R-:W-:Y:S01]  /*1e20*/  SHF.R.U32.HI R29, RZ, 0x1f, R32 ;  /* 0x0000001fff1d7819 */ /* 0x000fe20000011620 */
[----:B------:R-:W-:Y:S01]  /*1e30*/  IMAD.HI R36, R35, 0x38e38e39, RZ ;  /* 0x38e38e3923247827 */ /* 0x000fe200078e02ff */
[----:B------:R-:W-:-:S02]  /*1e40*/  LEA.HI.SX32 R27, R28, R27, 0x1b ;  /* 0x0000001b1c1b7211 */ /* 0x000fc400078fdaff */
[----:B------:R-:W-:Y:S02]  /*1e50*/  SHF.R.U32.HI R35, RZ, 0x1f, R34 ;  /* 0x0000001fff237819 */ /* 0x000fe40000011622 */
[----:B------:R-:W-:Y:S02]  /*1e60*/  LEA.HI.SX32 R28, R30, R31, 0x1b ;  /* 0x0000001f1e1c7211 */ /* 0x000fe400078fdaff */
[----:B------:R-:W-:Y:S02]  /*1e70*/  LEA.HI.SX32 R29, R32, R29, 0x1b ;  /* 0x0000001d201d7211 */ /* 0x000fe400078fdaff */
[----:B------:R-:W-:Y:S02]  /*1e80*/  SHF.R.U32.HI R31, RZ, 0x1f, R36 ;  /* 0x0000001fff1f7819 */ /* 0x000fe40000011624 */
[----:B------:R-:W-:Y:S02]  /*1e90*/  SHF.R.U32.HI R32, RZ, 0x1f, R197 ;  /* 0x0000001fff207819 */ /* 0x000fe400000116c5 */
[----:B------:R-:W-:-:S02]  /*1ea0*/  LEA.HI.SX32 R30, R34, R35, 0x1b ;  /* 0x00000023221e7211 */ /* 0x000fc400078fdaff */
[----:B------:R-:W-:Y:S02]  /*1eb0*/  IADD3 R34, R0, 0x4c0, RZ ;  /* 0x000004c000227810 */ /* 0x000fe40007ffe0ff */
[----:B------:R-:W-:Y:S02]  /*1ec0*/  LEA.HI.SX32 R31, R36, R31, 0x1b ;  /* 0x0000001f241f7211 */ /* 0x000fe400078fdaff */
[----:B------:R-:W-:Y:S01]  /*1ed0*/  LEA.HI.SX32 R197, R197, R32, 0x1b ;  /* 0x00000020c5c57211 */ /* 0x000fe200078fdaff */
[----:B------:R-:W-:Y:S01]  /*1ee0*/  IMAD.HI R32, R33, 0x38e38e39, RZ ;  /* 0x38e38e3921207827 */ /* 0x000fe200078e02ff */
[C---:B------:R-:W-:Y:S02]  /*1ef0*/  IADD3 R36, R0.reuse, 0x940, RZ ;  /* 0x0000094000247810 */ /* 0x040fe40007ffe0ff */
        /* <DEDUP_REMOVED lines=9> */
[----:B------:R-:W-:Y:S01]  /*1f90*/  SHF.R.U32.HI R33, RZ, 0x1f, R36 ;  /* 0x0000001fff217819 */ /* 0x000fe20000011624 */
        /* <DEDUP_REMOVED lines=11> */
[----:B------:R-:W-:Y:S01]  /*2050*/  SHF.R.U32.HI R33, RZ, 0x1f, R32 ;  /* 0x0000001fff217819 */ /* 0x000fe20000011620 */
[----:B------:R-:W-:Y:S01]  /*2060*/  IMAD.HI R36, R36, 0x38e38e39, RZ ;  /* 0x38e38e3924247827 */ /* 0x000fe200078e02ff */
[----:B------:R-:W-:Y:S02]  /*2070*/  LEA.HI.SX32 R164, R38, R35, 0x1b ;  /* 0x0000002326a47211 */ /* 0x000fe400078fdaff */
[----:B------:R-:W-:Y:S02]  /*2080*/  LEA.HI.SX32 R180, R180, R37, 0x1b ;  /* 0x00000025b4b47211 */ /* 0x000fe400078fdaff */
[----:B------:R-:W-:Y:S02]  /*2090*/  SHF.R.U32.HI R35, RZ, 0x1f, R34 ;  /* 0x0000001fff237819 */ /* 0x000fe40000011622 */
[----:B------:R-:W-:Y:S02]  /*20a0*/  IADD3 R37, R0, 0x16c0, RZ ;  /* 0x000016c000257810 */ /* 0x000fe40007ffe0ff */
[----:B------:R-:W-:-:S02]  /*20b0*/  LEA.HI.SX32 R156, R32, R33, 0x1b ;  /* 0x00000021209c7211 */ /* 0x000fc400078fdaff */
[----:B------:R-:W-:Y:S01]  /*20c0*/  SHF.R.U32.HI R33, RZ, 0x1f, R140 ;  /* 0x0000001fff217819 */ /* 0x000fe2000001168c */
[----:B------:R-:W-:Y:S01]  /*20d0*/  IMAD.HI R37, R37, 0x38e38e39, RZ ;  /* 0x38e38e3925257827 */ /* 0x000fe200078e02ff */
[----:B------:R-:W-:Y:S02]  /*20e0*/  LEA.HI.SX32 R148, R34, R35, 0x1b ;  /* 0x0000002322947211 */ /* 0x000fe400078fdaff */
[----:B------:R-:W-:Y:S02]  /*20f0*/  IADD3 R32, R0, 0x1900, RZ ;  /* 0x0000190000207810 */ /* 0x000fe40007ffe0ff */
[----:B------:R-:W-:Y:S02]  /*2100*/  SHF.R.U32.HI R35, RZ, 0x1f, R36 ;  /* 0x0000001fff237819 */ /* 0x000fe40000011624 */
[----:B------:R-:W-:Y:S01]  /*2110*/  LEA.HI.SX32 R140, R140, R33, 0x1b ;  /* 0x000000218c8c7211 */ /* 0x000fe200078fdaff */
[----:B------:R-:W-:Y:S01]  /*2120*/  IMAD.HI R32, R32, 0x38e38e39, RZ ;  /* 0x38e38e3920207827 */ /* 0x000fe200078e02ff */
[----:B------:R-:W-:-:S02]  /*2130*/  IADD3 R33, R0, 0x1b40, RZ ;  /* 0x00001b4000217810 */ /* 0x000fc40007ffe0ff */
[----:B------:R-:W-:Y:S02]  /*2140*/  LEA.HI.SX32 R132, R36, R35, 0x1b ;  /* 0x0000002324847211 */ /* 0x000fe400078fdaff */
[C---:B------:R-:W-:Y:S01]  /*2150*/  IADD3 R35, R0.reuse, 0x1d80, RZ ;  /* 0x00001d8000237810 */ /* 0x040fe20007ffe0ff */
[----:B------:R-:W-:Y:S01]  /*2160*/  IMAD.HI R34, R33, 0x38e38e39, RZ ;  /* 0x38e38e3921227827 */ /* 0x000fe200078e02ff */
[----:B------:R-:W-:Y:S02]  /*2170*/  SHF.R.U32.HI R124, RZ, 0x1f, R37 ;  /* 0x0000001fff7c7819 */ /* 0x000fe40000011625 */
[C---:B------:R-:W-:Y:S01]  /*2180*/  IADD3 R36, R0.reuse, 0x1fc0, RZ ;  /* 0x00001fc000247810 */ /* 0x040fe20007ffe0ff */
[----:B------:R-:W-:Y:S01]  /*2190*/  IMAD.HI R35, R35, 0x38e38e39, RZ ;  /* 0x38e38e3923237827 */ /* 0x000fe200078e02ff */
[----:B------:R-:W-:Y:S02]  /*21a0*/  IADD3 R38, R0, 0x2200, RZ ;  /* 0x0000220000267810 */ /* 0x000fe40007ffe0ff */
[----:B------:R-:W-:-:S02]  /*21b0*/  SHF.R.U32.HI R33, RZ, 0x1f, R32 ;  /* 0x0000001fff217819 */ /* 0x000fc40000011620 */
[----:B------:R-:W-:Y:S01]  /*21c0*/  LEA.HI.SX32 R124, R37, R124, 0x1b ;  /* 0x0000007c257c7211 */ /* 0x000fe200078fdaff */
[----:B------:R-:W-:Y:S01]  /*21d0*/  IMAD.HI R37, R36, 0x38e38e39, RZ ;  /* 0x38e38e3924257827 */ /* 0x000fe200078e02ff */
[----:B------:R-:W-:Y:S02]  /*21e0*/  LEA.HI.SX32 R32, R32, R33, 0x1b ;  /* 0x0000002120207211 */ /* 0x000fe400078fdaff */
[----:B------:R-:W-:Y:S01]  /*21f0*/  SHF.R.U32.HI R33, RZ, 0x1f, R34 ;  /* 0x0000001fff217819 */ /* 0x000fe20000011622 */
[----:B------:R-:W-:Y:S01]  /*2200*/  IMAD.HI R39, R38, 0x38e38e39, RZ ;  /* 0x38e38e3926277827 */ /* 0x000fe200078e02ff */
[----:B------:R-:W-:Y:S02]  /*2210*/  SHF.R.U32.HI R36, RZ, 0x1f, R35 ;  /* 0x0000001fff247819 */ /* 0x000fe40000011623 */
[----:B------:R-:W-:Y:S02]  /*2220*/  SHF.R.U32.HI R38, RZ, 0x1f, R37 ;  /* 0x0000001fff267819 */ /* 0x000fe40000011625 */
[----:B------:R-:W-:-:S02]  /*2230*/  LEA.HI.SX32 R33, R34, R33, 0x1b ;  /* 0x0000002122217211 */ /* 0x000fc400078fdaff */
[----:B------:R-:W-:Y:S02]  /*2240*/  SHF.R.U32.HI R40, RZ, 0x1f, R39 ;  /* 0x0000001fff287819 */ /* 0x000fe40000011627 */
[----:B------:R-:W-:Y:S02]  /*2250*/  LEA.HI.SX32 R34, R35, R36, 0x1b ;  /* 0x0000002423227211 */ /* 0x000fe400078fdaff */
[----:B------:R-:W-:Y:S02]  /*2260*/  LEA.HI.SX32 R35, R37, R38, 0x1b ;  /* 0x0000002625237211 */ /* 0x000fe400078fdaff */
[C---:B------:R-:W-:Y:S02]  /*2270*/  IADD3 R37, R0.reuse, 0x440, RZ ;  /* 0x0000044000257810 */ /* 0x040fe40007ffe0ff */
[----:B------:R-:W-:Y:S02]  /*2280*/  LEA.HI.SX32 R36, R39, R40, 0x1b ;  /* 0x0000002827247211 */ /* 0x000fe400078fdaff */
[C---:B------:R-:W-:Y:S01]  /*2290*/  IADD3 R39, R0.reuse, 0x8c0, RZ ;  /* 0x000008c000277810 */ /* 0x040fe20007ffe0ff */
[----:B------:R-:W-:Y:S01]  /*22a0*/  IMAD.HI R37, R37, 0x38e38e39, RZ ;  /* 0x38e38e3925257827 */ /* 0x000fe200078e02ff */
[----:B------:R-:W-:-:S02]  /*22b0*/  IADD3 R38, R0, 0x680, RZ ;  /* 0x0000068000267810 */ /* 0x000fc40007ffe0ff */
[C---:B------:R-:W-:Y:S01]  /*22c0*/  IADD3 R41, R0.reuse, 0xd40, RZ ;  /* 0x00000d4000297810 */ /* 0x040fe20007ffe0ff */
[----:B------:R-:W-:Y:S01]  /*22d0*/  IMAD.HI R39, R39, 0x38e38e39, RZ ;  /* 0x38e38e3927277827 */ /* 0x000fe200078e02ff */
[C---:B------:R-:W-:Y:S02]  /*22e0*/  IADD3 R87, R0.reuse, 0x2, RZ ;  /* 0x0000000200577810 */ /* 0x040fe40007ffe0ff */
[----:B------:R-:W-:Y:S01]  /*22f0*/  IADD3 R40, R0, 0xb00, RZ ;  /* 0x00000b0000287810 */ /* 0x000fe20007ffe0ff */
[----:B------:R-:W-:Y:S01]  /*2300*/  IMAD.HI R181, R38, 0x38e38e39, RZ ;  /* 0x38e38e3926b57827 */ /* 0x000fe200078e02ff */
[----:B------:R-:W-:Y:S02]  /*2310*/  SHF.R.U32.HI R38, RZ, 0x1f, R37 ;  /* 0x0000001fff267819 */ /* 0x000fe40000011625 */
[----:B------:R-:W-:Y:S01]  /*2320*/  IADD3 R99, R0, 0x23c0, RZ ;  /* 0x000023c000637810 */ /* 0x000fe20007ffe0ff */
[----:B------:R-:W-:Y:S01]  /*2330*/  IMAD.HI R41, R41, 0x38e38e39, RZ ;  /* 0x38e38e3929297827 */ /* 0x000fe200078e02ff */
[----:B------:R-:W-:-:S02]  /*2340*/  LEA.HI.SX32 R189, R37, R38, 0x1b ;  /* 0x0000002625bd7211 */ /* 0x000fc400078fdaff */
[----:B------:R-:W-:Y:S01]  /*2350*/  IADD3 R37, R0, 0xf80, RZ ;  /* 0x00000f8000257810 */ /* 0x000fe20007ffe0ff */
[----:B------:R-:W-:Y:S01]  /*2360*/  IMAD.HI R44, R87, -0x77777777, R86 ;  /* 0x88888889572c7827 */ /* 0x000fe200078e0256 */
        /* <DEDUP_REMOVED lines=8> */
[----:B------:R-:W-:Y:S01]  /*23f0*/  IMAD.HI R100, R99, 0x38e38e39, RZ ;  /* 0x38e38e3963647827 */ /* 0x000fe200078e02ff */
[C---:B------:R-:W-:Y:S02]  /*2400*/  IADD3 R38, R0.reuse, 0x1640, RZ ;  /* 0x0000164000267810 */ /* 0x040fe40007ffe0ff */
[----:B------:R-:W-:Y:S01]  /*2410*/  LEA.HI.SX32 R181, R181, R40, 0x1b ;  /* 0x00000028b5b57211 */ /* 0x000fe200078fdaff */
[----:B------:R-:W-:Y:S01]  /*2420*/  IMAD.HI R39, R39, 0x38e38e39, RZ ;  /* 0x38e38e3927277827 */ /* 0x000fe200078e02ff */
[C---:B------:R-:W-:Y:S02]  /*2430*/  IADD3 R40, R0.reuse, 0x1400, RZ ;  /* 0x0000140000287810 */ /* 0x040fe40007ffe0ff */
[----:B------:R-:W-:Y:S01]  /*2440*/  IADD3 R41, R0, 0x1880, RZ ;  /* 0x0000188000297810 */ /* 0x000fe20007ffe0ff */
[----:B------:R-:W-:Y:S01]  /*2450*/  IMAD.HI R125, R38, 0x38e38e39, RZ ;  /* 0x38e38e39267d7827 */ /* 0x000fe200078e02ff */
[----:B------:R-:W-:-:S02]  /*2460*/  SHF.R.U32.HI R38, RZ, 0x1f, R37 ;  /* 0x0000001fff267819 */ /* 0x000fc40000011625 */
[----:B------:R-:W-:Y:S01]  /*2470*/  SHF.R.U32.HI R98, RZ, 0x1f, R165 ;  /* 0x0000001fff627819 */ /* 0x000fe200000116a5 */
[----:B------:R-:W-:Y:S01]  /*2480*/  IMAD.HI R133, R40, 0x38e38e39, RZ ;  /* 0x38e38e3928857827 */ /* 0x000fe200078e02ff */
[----:B------:R-:W-:Y:S02]  /*2490*/  SHF.R.U32.HI R40, RZ, 0x1f, R39 ;  /* 0x0000001fff287819 */ /* 0x000fe40000011627 */
[----:B------:R-:W-:Y:S01]  /*24a0*/  LEA.HI.SX32 R149, R37, R38, 0x1b ;  /* 0x0000002625957211 */ /* 0x000fe200078fdaff */
[----:B------:R-:W-:Y:S01]  /*24b0*/  IMAD.HI R41, R41, 0x38e38e39, RZ ;  /* 0x38e38e3929297827 */ /* 0x000fe200078e02ff */
[----:B------:R-:W-:Y:S02]  /*24c0*/  SHF.R.U32.HI R38, RZ, 0x1f, R125 ;  /* 0x0000001fff267819 */ /* 0x000fe4000001167d */
[----:B------:R-:W-:Y:S02]  /*24d0*/  LEA.HI.SX32 R141, R39, R40, 0x1b ;  /* 0x00000028278d7211 */ /* 0x000fe400078fdaff */
[----:B------:R-:W-:-:S02]  /*24e0*/  IADD3 R37, R0, 0x1ac0, RZ ;  /* 0x00001ac000257810 */ /* 0x000fc40007ffe0ff */
[C---:B------:R-:W-:Y:S02]  /*24f0*/  IADD3 R39, R0.reuse, 0x1d00, RZ ;  /* 0x00001d0000277810 */ /* 0x040fe40007ffe0ff */
[----:B------:R-:W-:Y:S01]  /*2500*/  SHF.R.U32.HI R86, RZ, 0x1f, R133 ;  /* 0x0000001fff567819 */ /* 0x000fe20000011685 */
[----:B------:R-:W-:Y:S01]  /*2510*/  IMAD.HI R37, R37, 0x38e38e39, RZ ;  /* 0x38e38e3925257827 */ /* 0x000fe200078e02ff */
[----:B------:R-:W-:Y:S02]  /*2520*/  LEA.HI.SX32 R125, R125, R38, 0x1b ;  /* 0x000000267d7d7211 */ /* 0x000fe400078fdaff */
[----:B------:R-:W-:Y:S01]  /*2530*/  SHF.R.U32.HI R40, RZ, 0x1f, R41 ;  /* 0x0000001fff287819 */ /* 0x000fe20000011629 */
[----:B------:R-:W-:Y:S01]  /*2540*/  IMAD.HI R39, R39, 0x38e38e39, RZ ;  /* 0x38e38e3927277827 */ /* 0x000fe200078e02ff */
[----:B------:R-:W-:Y:S02]  /*2550*/  IADD3 R38, R0, 0x1f40, RZ ;  /* 0x00001f4000267810 */ /* 0x000fe40007ffe0ff */
[----:B------:R-:W-:-:S02]  /*2560*/  LEA.HI.SX32 R133, R133, R86, 0x1b ;  /* 0x0000005685857211 */ /* 0x000fc400078fdaff */
[----:B------:R-:W-:Y:S02]  /*2570*/  IADD3 R86, R0, 0x2180, RZ ;  /* 0x0000218000567810 */ /* 0x000fe40007ffe0ff */
[----:B------:R-:W-:Y:S01]  /*2580*/  LEA.HI.SX32 R45, R41, R40, 0x1b ;  /* 0x00000028292d7211 */ /* 0x000fe200078fdaff */
[----:B------:R-:W-:Y:S01]  /*2590*/  IMAD.HI R41, R38, 0x38e38e39, RZ ;  /* 0x38e38e3926297827 */ /* 0x000fe200078e02ff */
[----:B------:R-:W-:Y:S02]  /*25a0*/  SHF.R.U32.HI R38, RZ, 0x1f, R37 ;  /* 0x0000001fff267819 */ /* 0x000fe40000011625 */
[----:B------:R-:W-:Y:S01]  /*25b0*/  LEA.HI.SX32 R165, R165, R98, 0x1b ;  /* 0x00000062a5a57211 */ /* 0x000fe200078fdaff */
[----:B------:R-:W-:Y:S01]  /*25c0*/  IMAD.HI R98, R86, 0x38e38e39, RZ ;  /* 0x38e38e3956627827 */ /* 0x000fe200078e02ff */
[----:B------:R-:W-:Y:S02]  /*25d0*/  SHF.R.U32.HI R40, RZ, 0x1f, R39 ;  /* 0x0000001fff287819 */ /* 0x000fe40000011627 */
[----:B------:R-:W-:-:S02]  /*25e0*/  LEA.HI.SX32 R37, R37, R38, 0x1b ;  /* 0x0000002625257211 */ /* 0x000fc400078fdaff */
[----:B------:R-:W-:Y:S02]  /*25f0*/  LEA.HI.SX32 R38, R39, R40, 0x1b ;  /* 0x0000002827267211 */ /* 0x000fe400078fdaff */
[----:B------:R-:W-:Y:S02]  /*2600*/  SHF.R.U32.HI R40, RZ, 0x1f, R41 ;  /* 0x0000001fff287819 */ /* 0x000fe40000011629 */
[----:B------:R-:W-:Y:S02]  /*2610*/  SHF.R.U32.HI R99, RZ, 0x1f, R98 ;  /* 0x0000001fff637819 */ /* 0x000fe40000011662 */
[----:B------:R-:W-:Y:S02]  /*2620*/  LEA.HI.SX32 R39, R41, R40, 0x1b ;  /* 0x0000002829277211 */ /* 0x000fe400078fdaff */
[----:B------:R-:W-:Y:S02]  /*2630*/  LEA.HI.SX32 R40, R98, R99, 0x1b ;  /* 0x0000006362287211 */ /* 0x000fe400078fdaff */
[----:B------:R-:W-:-:S02]  /*2640*/  SHF.R.U32.HI R86, RZ, 0x1f, R105 ;  /* 0x0000001fff567819 */ /* 0x000fc40000011669 */
[----:B------:R-:W-:Y:S02]  /*2650*/  SHF.R.U32.HI R99, RZ, 0x1f, R68 ;  /* 0x0000001fff637819 */ /* 0x000fe40000011644 */
[----:B------:R-:W-:Y:S02]  /*2660*/  IADD3 R205, R0, 0xe, RZ ;  /* 0x0000000e00cd7810 */ /* 0x000fe40007ffe0ff */
[----:B------:R-:W-:Y:S02]  /*2670*/  MOV R204, RZ ;  /* 0x000000ff00cc7202 */ /* 0x000fe40000000f00 */
[----:B------:R-:W-:Y:S02]  /*2680*/  SHF.R.U32.HI R111, RZ, 0x1f, R66 ;  /* 0x0000001fff6f7819 */ /* 0x000fe40000011642 */
[----:B------:R-:W-:Y:S01]  /*2690*/  SHF.R.U32.HI R101, RZ, 0x1f, R100 ;  /* 0x0000001fff657819 */ /* 0x000fe20000011664 */
[----:B------:R-:W-:Y:S01]  /*26a0*/  IMAD.HI R204, R205, -0x77777777, R204 ;  /* 0x88888889cdcc7827 */ /* 0x000fe200078e02cc */
[----:B------:R-:W-:-:S02]  /*26b0*/  LEA.HI.SX32 R105, R105, R86, 0x1b ;  /* 0x0000005669697211 */ /* 0x000fc400078fdaff */
[----:B------:R-:W-:Y:S02]  /*26c0*/  LEA.HI.SX32 R68, R68, R99, 0x1b ;  /* 0x0000006344447211 */ /* 0x000fe400078fdaff */
[----:B------:R-:W-:Y:S01]  /*26d0*/  SHF.R.U32.HI R86, RZ, 0x1f, R103 ;  /* 0x0000001fff567819 */ /* 0x000fe20000011667 */
[----:B------:R-:W-:Y:S01]  /*26e0*/  IMAD R67, R105, -0x2d, R67 ;  /* 0xffffffd369437824 */ /* 0x000fe200078e0243 */
[----:B------:R-:W-:Y:S01]  /*26f0*/  SHF.R.U32.HI R99, RZ, 0x1f, R70 ;  /* 0x0000001fff637819 */ /* 0x000fe20000011646 */
[----:B------:R-:W-:Y:S01]  /*2700*/  HFMA2.MMA R105, -RZ, RZ, 0, 0 ;  /* 0x00000000ff697435 */ /* 0x000fe200000001ff */
[----:B------:R-:W-:Y:S02]  /*2710*/  LEA.HI.SX32 R111, R66, R111, 0x1b ;  /* 0x0000006f426f7211 */ /* 0x000fe400078fdaff */
[----:B------:R-:W-:Y:S02]  /*2720*/  SHF.R.U32.HI R66, RZ, 0x1f, R63 ;  /* 0x0000001fff427819 */ /* 0x000fe4000001163f */
[----:B------:R-:W-:Y:S01]  /*2730*/  LEA.HI.SX32 R41, R100, R101, 0x1b ;  /* 0x0000006564297211 */ /* 0x000fe200078fdaff */
[----:B------:R-:W-:Y:S01]  /*2740*/  IMAD R55, R111, -0x2d, R55 ;  /* 0xffffffd36f377824 */ /* 0x000fe200078e0237 */
[----:B------:R-:W-:-:S02]  /*2750*/  LEA.HI.SX32 R103, R103, R86, 0x1d ;  /* 0x0000005667677211 */ /* 0x000fc400078feaff */
[----:B------:R-:W-:Y:S02]  /*2760*/  LEA.HI.SX32 R70, R70, R99, 0x1b ;  /* 0x0000006346467211 */ /* 0x000fe400078fdaff */
[----:B------:R-:W-:Y:S01]  /*2770*/  SHF.R.U32.HI R101, RZ, 0x1f, R64 ;  /* 0x0000001fff657819 */ /* 0x000fe20000011640 */
[----:B------:R-:W-:Y:S01]  /*2780*/  IMAD R42, R103, -0xf, R15 ;  /* 0xfffffff1672a7824 */ /* 0x000fe200078e020f */
[----:B------:R-:W-:Y:S02]  /*2790*/  SHF.R.U32.HI R86, RZ, 0x1f, R115 ;  /* 0x0000001fff567819 */ /* 0x000fe40000011673 */
[----:B------:R-:W-:Y:S02]  /*27a0*/  LEA.HI.SX32 R99, R63, R66, 0x1b ;  /* 0x000000423f637211 */ /* 0x000fe400078fdaff */
[----:B------:R-:W-:Y:S02]  /*27b0*/  SHF.R.U32.HI R221, RZ, 0x1f, R44 ;  /* 0x0000001fffdd7819 */ /* 0x000fe4000001162c */
[----:B------:R-:W-:Y:S01]  /*27c0*/  SHF.R.U32.HI R63, RZ, 0x1f, R204 ;  /* 0x0000001fff3f7819 */ /* 0x000fe200000116cc */
[----:B------:R-:W-:Y:S01]  /*27d0*/  IMAD R53, R99, -0x2d, R53 ;  /* 0xffffffd363357824 */ /* 0x000fe200078e0235 */
[----:B------:R-:W-:-:S02]  /*27e0*/  LEA.HI.SX32 R101, R64, R101, 0x1d ;  /* 0x0000006540657211 */ /* 0x000fc400078feaff */
[----:B------:R-:W-:Y:S02]  /*27f0*/  LEA.HI.SX32 R115, R115, R86, 0x1b ;  /* 0x0000005673737211 */ /* 0x000fe400078fdaff */
[----:B------:R-:W-:Y:S02]  /*2800*/  SHF.R.U32.HI R64, RZ, 0x1f, R71 ;  /* 0x0000001fff407819 */ /* 0x000fe40000011647 */
[----:B------:R-:W-:Y:S01]  /*2810*/  LEA.HI.SX32 R86, R44, R221, 0x1d ;  /* 0x000000dd2c567211 */ /* 0x000fe200078feaff */
[----:B------:R-:W-:Y:S01]  /*2820*/  IMAD R65, R115, -0x2d, R65 ;  /* 0xffffffd373417824 */ /* 0x000fe200078e0241 */
[----:B------:R-:W-:Y:S02]  /*2830*/  LEA.HI.SX32 R204, R204, R63, 0x1d ;  /* 0x0000003fcccc7211 */ /* 0x000fe400078feaff */
[----:B------:R-:W-:Y:S01]  /*2840*/  SHF.R.U32.HI R63, RZ, 0x1f, R72 ;  /* 0x0000001fff3f7819 */ /* 0x000fe20000011648 */
[----:B------:R-:W-:Y:S01]  /*2850*/  IMAD R86, R86, -0xf, R87 ;  /* 0xfffffff156567824 */ /* 0x000fe200078e0257 */
[----:B------:R-:W-:Y:S01]  /*2860*/  SHF.R.U32.HI R221, RZ, 0x1f, R74 ;  /* 0x0000001fffdd7819 */ /* 0x000fe2000001164a */
[----:B------:R-:W-:Y:S01]  /*2870*/  IMAD R204, R204, -0xf, R205 ;  /* 0xfffffff1cccc7824 */ /* 0x000fe200078e02cd */
[----:B------:R-:W-:-:S02]  /*2880*/  SHF.R.U32.HI R117, RZ, 0x1f, R94 ;  /* 0x0000001fff757819 */ /* 0x000fc4000001165e */
[----:B------:R-:W-:Y:S02]  /*2890*/  SHF.R.U32.HI R119, RZ, 0x1f, R96 ;  /* 0x0000001fff777819 */ /* 0x000fe40000011660 */
[----:B------:R-:W-:Y:S02]  /*28a0*/  LEA.HI.SX32 R71, R71, R64, 0x1b ;  /* 0x0000004047477211 */ /* 0x000fe400078fdaff */
[----:B------:R-:W-:Y:S02]  /*28b0*/  SHF.R.U32.HI R64, RZ, 0x1f, R75 ;  /* 0x0000001fff407819 */ /* 0x000fe4000001164b */
[----:B------:R-:W-:Y:S02]  /*28c0*/  LEA.HI.SX32 R72, R72, R63, 0x1b ;  /* 0x0000003f48487211 */ /* 0x000fe400078fdaff */
[----:B------:R-:W-:Y:S02]  /*28d0*/  LEA.HI.SX32 R74, R74, R221, 0x1b ;  /* 0x000000dd4a4a7211 */ /* 0x000fe400078fdaff */
[----:B------:R-:W-:-:S02]  /*28e0*/  LEA.HI.SX32 R117, R94, R117, 0x1b ;  /* 0x000000755e757211 */ /* 0x000fc400078fdaff */
[----:B------:R-:W-:Y:S02]  /*28f0*/  SHF.R.U32.HI R211, RZ, 0x1f, R82 ;  /* 0x0000001fffd37819 */ /* 0x000fe40000011652 */
[----:B------:R-:W-:Y:S02]  /*2900*/  LEA.HI.SX32 R119, R96, R119, 0x1d ;  /* 0x0000007760777211 */ /* 0x000fe400078feaff */
[----:B------:R-:W-:Y:S02]  /*2910*/  SHF.R.U32.HI R63, RZ, 0x1f, R76 ;  /* 0x0000001fff3f7819 */ /* 0x000fe4000001164c */
[----:B------:R-:W-:Y:S02]  /*2920*/  SHF.R.U32.HI R221, RZ, 0x1f, R78 ;  /* 0x0000001fffdd7819 */ /* 0x000fe4000001164e */
[----:B------:R-:W-:Y:S02]  /*2930*/  LEA.HI.SX32 R75, R75, R64, 0x1b ;  /* 0x000000404b4b7211 */ /* 0x000fe400078fdaff */
[----:B------:R-:W-:-:S02]  /*2940*/  SHF.R.U32.HI R64, RZ, 0x1f, R79 ;  /* 0x0000001fff407819 */ /* 0x000fc4000001164f */
[----:B------:R-:W-:Y:S01]  /*2950*/  LEA.HI.SX32 R211, R82, R211, 0x1b ;  /* 0x000000d352d37211 */ /* 0x000fe200078fdaff */
[--C-:B------:R-:W-:Y:S01]  /*2960*/  IMAD R82, R119, -0xf, R83.reuse ;  /* 0xfffffff177527824 */ /* 0x100fe200078e0253 */
[----:B------:R-:W-:Y:S01]  /*2970*/  LEA.HI.SX32 R76, R76, R63, 0x1b ;  /* 0x0000003f4c4c7211 */ /* 0x000fe200078fdaff */
[----:B------:R-:W-:Y:S01]  /*2980*/  IMAD R63, R117, -0x2d, R83 ;  /* 0xffffffd3753f7824 */ /* 0x000fe200078e0253 */
[----:B------:R-:W-:Y:S01]  /*2990*/  LEA.HI.SX32 R78, R78, R221, 0x1b ;  /* 0x000000dd4e4e7211 */ /* 0x000fe200078fdaff */
[----:B------:R-:W-:Y:S01]  /*29a0*/  IMAD R221, R59, -0x90, R6 ;  /* 0xffffff703bdd7824 */ /* 0x000fe200078e0206 */
[----:B------:R-:W-:Y:S01]  /*29b0*/  SHF.R.U32.HI R215, RZ, 0x1f, R88 ;  /* 0x0000001fffd77819 */ /* 0x000fe20000011658 */
[----:B------:R-:W-:Y:S01]  /*29c0*/  IMAD R83, R101, -0xf, R7 ;  /* 0xfffffff165537824 */ /* 0x000fe200078e0207 */
[----:B------:R-:W-:Y:S01]  /*29d0*/  MOV R6, RZ ;  /* 0x000000ff00067202 */ /* 0x000fe20000000f00 */
[--C-:B------:R-:W-:Y:S01]  /*29e0*/  IMAD R7, R49, -0x2d, R0.reuse ;  /* 0xffffffd331077824 */ /* 0x100fe200078e0200 */
[----:B------:R-:W-:Y:S01]  /*29f0*/  LEA.HI.SX32 R79, R79, R64, 0x1b ;  /* 0x000000404f4f7211 */ /* 0x000fe200078fdaff */
[----:B------:R-:W-:Y:S01]  /*2a00*/  IMAD R64, R216, 0x48000, R5 ;  /* 0x00048000d8407824 */ /* 0x000fe200078e0205 */
[----:B------:R-:W-:Y:S01]  /*2a10*/  SHF.R.U32.HI R44, RZ, 0x1f, R93 ;  /* 0x0000001fff2c7819 */ /* 0x000fe2000001165d */
[----:B------:R-:W-:Y:S01]  /*2a20*/  IMAD R59, R211, -0x2d, R11 ;  /* 0xffffffd3d33b7824 */ /* 0x000fe200078e020b */
[----:B------:R-:W-:Y:S01]  /*2a30*/  LEA.HI.SX32 R215, R88, R215, 0x1d ;  /* 0x000000d758d77211 */ /* 0x000fe200078feaff */
[----:B------:R-:W-:Y:S01]  /*2a40*/  IMAD R88, R89, -0xf, R0 ;  /* 0xfffffff159587824 */ /* 0x000fe200078e0200 */
[----:B------:R-:W-:Y:S01]  /*2a50*/  LEA.HI.SX32 R93, R93, R44, 0x1d ;  /* 0x0000002c5d5d7211 */ /* 0x000fe200078feaff */
[----:B------:R-:W-:Y:S01]  /*2a60*/  IMAD.HI R89, R7, -0x77777777, R6 ;  /* 0x8888888907597827 */ /* 0x000fe200078e0206 */
[----:B------:R-:W-:-:S02]  /*2a70*/  SHF.R.U32.HI R98, RZ, 0x1f, R109 ;  /* 0x0000001fff627819 */ /* 0x000fc4000001166d */
[----:B------:R-:W-:Y:S01]  /*2a80*/  SHF.R.U32.HI R213, RZ, 0x1f, R80 ;  /* 0x0000001fffd57819 */ /* 0x000fe20000011650 */
[----:B------:R-:W-:Y:S01]  /*2a90*/  IMAD R6, R48, 0x1200, R64 ;  /* 0x0000120030067824 */ /* 0x000fe200078e0240 */
[----:B------:R-:W-:Y:S01]  /*2aa0*/  LEA.HI.SX32 R109, R109, R98, 0x1b ;  /* 0x000000626d6d7211 */ /* 0x000fe200078fdaff */
[----:B------:R-:W-:Y:S01]  /*2ab0*/  IMAD R48, R216, 0x48000, R0 ;  /* 0x00048000d8307824 */ /* 0x000fe200078e0200 */
[----:B------:R-:W-:Y:S01]  /*2ac0*/  SHF.R.U32.HI R44, RZ, 0x1f, R73 ;  /* 0x0000001fff2c7819 */ /* 0x000fe20000011649 */
[----:B------:R-:W-:Y:S01]  /*2ad0*/  IMAD R5, R60, 0x1200, R64 ;  /* 0x000012003c057824 */ /* 0x000fe200078e0240 */
[----:B------:R-:W-:Y:S01]  /*2ae0*/  SHF.R.U32.HI R100, RZ, 0x1f, R107 ;  /* 0x0000001fff647819 */ /* 0x000fe2000001166b */
[----:B------:R-:W-:Y:S01]  /*2af0*/  IMAD R87, R93, -0xf, R3 ;  /* 0xfffffff15d577824 */ /* 0x000fe200078e0203 */
[----:B------:R-:W-:Y:S01]  /*2b00*/  IADD3 R93, R48, 0x20, RZ ;  /* 0x00000020305d7810 */ /* 0x000fe20007ffe0ff */
[----:B------:R-:W-:Y:S01]  /*2b10*/  IMAD R60, R216, 0x48000, R91 ;  /* 0x00048000d83c7824 */ /* 0x000fe200078e025b */
[----:B------:R-:W-:Y:S01]  /*2b20*/  IADD3 R91, R48, 0x30, RZ ;  /* 0x00000030305b7810 */ /* 0x000fe20007ffe0ff */
[----:B------:R-:W-:Y:S01]  /*2b30*/  IMAD R51, R109, -0x2d, R51 ;  /* 0xffffffd36d337824 */ /* 0x000fe200078e0233 */
[----:B------:R-:W-:Y:S01]  /*2b40*/  SHF.R.U32.HI R66, RZ, 0x1f, R95 ;  /* 0x0000001fff427819 */ /* 0x000fe2000001165f */
[----:B------:R-:W-:Y:S01]  /*2b50*/  IMAD R200, R200, 0x1200, R93 ;  /* 0x00001200c8c87824 */ /* 0x000fe200078e025d */
[----:B------:R-:W-:Y:S01]  /*2b60*/  SHF.R.U32.HI R98, RZ, 0x1f, R113 ;  /* 0x0000001fff627819 */ /* 0x000fe20000011671 */
[--C-:B------:R-:W-:Y:S01]  /*2b70*/  IMAD R202, R202, 0x1200, R91.reuse ;  /* 0x00001200caca7824 */ /* 0x100fe200078e025b */
[----:B------:R-:W-:Y:S01]  /*2b80*/  SHF.R.U32.HI R219, RZ, 0x1f, R84 ;  /* 0x0000001fffdb7819 */ /* 0x000fe20000011654 */
[--C-:B------:R-:W-:Y:S01]  /*2b90*/  IMAD R194, R194, 0x1200, R91.reuse ;  /* 0x00001200c2c27824 */ /* 0x100fe200078e025b */
[----:B------:R-:W-:Y:S01]  /*2ba0*/  LEA.HI.SX32 R213, R80, R213, 0x1d ;  /* 0x000000d550d57211 */ /* 0x000fe200078feaff */
[--C-:B------:R-:W-:Y:S01]  /*2bb0*/  IMAD R186, R186, 0x1200, R91.reuse ;  /* 0x00001200baba7824 */ /* 0x100fe200078e025b */
[----:B------:R-:W-:Y:S01]  /*2bc0*/  LEA.HI.SX32 R73, R73, R44, 0x1b ;  /* 0x0000002c49497211 */ /* 0x000fe200078fdaff */
[----:B------:R-:W-:Y:S01]  /*2bd0*/  IMAD R178, R178, 0x1200, R91 ;  /* 0x00001200b2b27824 */ /* 0x000fe200078e025b */
[----:B------:R-:W-:Y:S01]  /*2be0*/  SHF.R.U32.HI R80, RZ, 0x1f, R97 ;  /* 0x0000001fff507819 */ /* 0x000fe20000011661 */
[----:B------:R-:W-:Y:S01]  /*2bf0*/  IMAD R170, R170, 0x1200, R91 ;  /* 0x00001200aaaa7824 */ /* 0x000fe200078e025b */
[----:B------:R-:W-:Y:S01]  /*2c00*/  SHF.R.U32.HI R44, RZ, 0x1f, R77 ;  /* 0x0000001fff2c7819 */ /* 0x000fe2000001164d */
[--C-:B------:R-:W-:Y:S01]  /*2c10*/  IMAD R162, R162, 0x1200, R91.reuse ;  /* 0x00001200a2a27824 */ /* 0x100fe200078e025b */
[----:B------:R-:W-:Y:S01]  /*2c20*/  LEA.HI.SX32 R107, R107, R100, 0x1d ;  /* 0x000000646b6b7211 */ /* 0x000fe200078feaff */
        /* <DEDUP_REMOVED lines=11> */
[----:B------:R-:W-:Y:S01]  /*2ce0*/  SHF.R.U32.HI R209, RZ, 0x1f, R92 ;  /* 0x0000001fffd17819 */ /* 0x000fe2000001165c */
[--C-:B------:R-:W-:Y:S01]  /*2cf0*/  IMAD R18, R18, 0x1200, R91.reuse ;  /* 0x0000120012127824 */ /* 0x100fe200078e025b */
[----:B------:R-:W-:Y:S01]  /*2d00*/  SHF.R.U32.HI R207, RZ, 0x1f, R90 ;  /* 0x0000001fffcf7819 */ /* 0x000fe2000001165a */
[--C-:B------:R-:W-:Y:S01]  /*2d10*/  IMAD R19, R19, 0x1200, R91.reuse ;  /* 0x0000120013137824 */ /* 0x100fe200078e025b */
[----:B------:R-:W-:Y:S01]  /*2d20*/  ISETP.GE.AND P6, PT, R88, 0x1, PT ;  /* 0x000000015800780c */ /* 0x000fe20003fc6270 */
[--C-:B------:R-:W-:Y:S01]  /*2d30*/  IMAD R20, R20, 0x1200, R91.reuse ;  /* 0x0000120014147824 */ /* 0x100fe200078e025b */
[----:B------:R-:W-:Y:S01]  /*2d40*/  LEA.HI.SX32 R209, R92, R209, 0x1b ;  /* 0x000000d15cd17211 */ /* 0x000fe200078fdaff */
[----:B------:R-:W-:Y:S01]  /*2d50*/  IMAD R21, R21, 0x1200, R91 ;  /* 0x0000120015157824 */ /* 0x000fe200078e025b */
[----:B------:R-:W-:Y:S01]  /*2d60*/  IADD3 R91, R48, 0x10, RZ ;  /* 0x00000010305b7810 */ /* 0x000fe20007ffe0ff */
[--C-:B------:R-:W-:Y:S01]  /*2d70*/  IMAD R192, R192, 0x1200, R93.reuse ;  /* 0x00001200c0c07824 */ /* 0x100fe200078e025d */
[----:B------:R-:W-:Y:S01]  /*2d80*/  LEA.HI.SX32 R207, R90, R207, 0x1d ;  /* 0x000000cf5acf7211 */ /* 0x000fe200078feaff */
[--C-:B------:R-:W-:Y:S01]  /*2d90*/  IMAD R184, R184, 0x1200, R93.reuse ;  /* 0x00001200b8b87824 */ /* 0x100fe200078e025d */
[----:B------:R-:W-:Y:S01]  /*2da0*/  ISETP.GE.AND P5, PT, R42, 0x1, PT ;  /* 0x000000012a00780c */ /* 0x000fe20003fa6270 */
[--C-:B------:R-:W-:Y:S01]  /*2db0*/  IMAD R176, R176, 0x1200, R93.reuse ;  /* 0x00001200b0b07824 */ /* 0x100fe200078e025d */
[----:B------:R-:W-:Y:S01]  /*2dc0*/  LOP3.LUT R217, R217, 0xffffffef, RZ, 0xc0, !PT ;  /* 0xffffffefd9d97812 */ /* 0x000fe200078ec0ff */
[--C-:B------:R-:W-:Y:S01]  /*2dd0*/  IMAD R168, R168, 0x1200, R93.reuse ;  /* 0x00001200a8a87824 */ /* 0x100fe200078e025d */
[----:B------:R-:W-:Y:S01]  /*2de0*/  ISETP.GE.AND P3, PT, R82, 0x1, PT ;  /* 0x000000015200780c */ /* 0x000fe20003f66270 */
[--C-:B------:R-:W-:Y:S01]  /*2df0*/  IMAD R160, R160, 0x1200, R93.reuse ;  /* 0x00001200a0a07824 */ /* 0x100fe200078e025d */
[----:B------:R-:W-:Y:S01]  /*2e00*/  MOV R115, RZ ;  /* 0x000000ff00737202 */ /* 0x000fe20000000f00 */
[--C-:B------:R-:W-:Y:S01]  /*2e10*/  IMAD R152, R152, 0x1200, R93.reuse ;  /* 0x0000120098987824 */ /* 0x100fe200078e025d */
[----:B------:R-:W-:Y:S01]  /*2e20*/  MOV R100, RZ ;  /* 0x000000ff00647202 */ /* 0x000fe20000000f00 */
[----:B------:R-:W-:-:S02]  /*2e30*/  IMAD R144, R144, 0x1200, R93 ;  /* 0x0000120090907824 */ /* 0x000fc400078e025d */
[--C-:B------:R-:W-:Y:S02]  /*2e40*/  IMAD R136, R136, 0x1200, R93.reuse ;  /* 0x0000120088887824 */ /* 0x100fe400078e025d */
[--C-:B------:R-:W-:Y:S02]  /*2e50*/  IMAD R128, R128, 0x1200, R93.reuse ;  /* 0x0000120080807824 */ /* 0x100fe400078e025d */
[--C-:B------:R-:W-:Y:S02]  /*2e60*/  IMAD R120, R120, 0x1200, R93.reuse ;  /* 0x0000120078787824 */ /* 0x100fe400078e025d */
[--C-:B------:R-:W-:Y:S02]  /*2e70*/  IMAD R22, R22, 0x1200, R93.reuse ;  /* 0x0000120016167824 */ /* 0x100fe400078e025d */
[--C-:B------:R-:W-:Y:S02]  /*2e80*/  IMAD R23, R23, 0x1200, R93.reuse ;  /* 0x0000120017177824 */ /* 0x100fe400078e025d */
[----:B------:R-:W-:-:S02]  /*2e90*/  IMAD R24, R24, 0x1200, R93 ;  /* 0x0000120018187824 */ /* 0x000fc400078e025d */
[--C-:B------:R-:W-:Y:S02]  /*2ea0*/  IMAD R25, R25, 0x1200, R93.reuse ;  /* 0x0000120019197824 */ /* 0x100fe400078e025d */
[----:B------:R-:W-:Y:S01]  /*2eb0*/  IMAD R26, R26, 0x1200, R93 ;  /* 0x000012001a1a7824 */ /* 0x000fe200078e025d */
[----:B------:R-:W-:Y:S01]  /*2ec0*/  IADD3 R93, R48, 0x40, RZ ;  /* 0x00000040305d7810 */ /* 0x000fe20007ffe0ff */
[----:B------:R-:W-:Y:S01]  /*2ed0*/  IMAD R15, R50, 0x1200, R60 ;  /* 0x00001200320f7824 */ /* 0x000fe200078e023c */
[----:B------:R-:W-:Y:S01]  /*2ee0*/  IADD3 R48, R48, 0x50, RZ ;  /* 0x0000005030307810 */ /* 0x000fe20007ffe0ff */
[----:B------:R-:W-:Y:S01]  /*2ef0*/  IMAD R66, R216, 0x48000, R221 ;  /* 0x00048000d8427824 */ /* 0x000fe200078e02dd */
[----:B------:R-:W-:Y:S01]  /*2f00*/  MOV R50, RZ ;  /* 0x000000ff00327202 */ /* 0x000fe20000000f00 */
[----:B------:R-:W-:Y:S02]  /*2f10*/  IMAD R44, R213, -0xf, R9 ;  /* 0xfffffff1d52c7824 */ /* 0x000fe400078e0209 */
        /* <DEDUP_REMOVED lines=15> */
[----:B------:R-:W-:Y:S01]  /*3010*/  IMAD R41, R41, 0x1200, R48 ;  /* 0x0000120029297824 */ /* 0x000fe200078e0230 */
[----:B------:R-:W-:Y:S01]  /*3020*/  HFMA2.MMA R48, -RZ, RZ, 0, 1.6689300537109375e-06 ;  /* 0x0000001cff307435 */ /* 0x000fe200000001ff */
[----:B------:R-:W-:-:S04]  /*3030*/  IMAD.HI R50, R51, -0x77777777, R50 ;  /* 0x8888888933327827 */ /* 0x000fc800078e0232 */
[----:B------:R-:W-:Y:S01]  /*3040*/  IMAD R80, R107, -0xf, R81 ;  /* 0xfffffff16b507824 */ /* 0x000fe200078e0251 */
[----:B------:R-:W-:Y:S01]  /*3050*/  MOV R107, RZ ;  /* 0x000000ff006b7202 */ /* 0x000fe20000000f00 */
[----:B------:R-:W-:Y:S01]  /*3060*/  IMAD R9, R56, 0x1200, R66 ;  /* 0x0000120038097824 */ /* 0x000fe200078e0242 */
[----:B------:R-:W-:Y:S01]  /*3070*/  MOV R56, RZ ;  /* 0x000000ff00387202 */ /* 0x000fe20000000f00 */
[----:B------:R-:W-:Y:S01]  /*3080*/  IMAD R81, R113, -0xf, R13 ;  /* 0xfffffff171517824 */ /* 0x000fe200078e020d */
[----:B------:R-:W-:Y:S01]  /*3090*/  ISETP.GE.AND P0, PT, R80, 0x1, PT ;  /* 0x000000015000780c */ /* 0x000fe20003f06270 */
[----:B------:R-:W-:Y:S01]  /*30a0*/  IMAD R51, R69, R48, -0xf ;  /* 0xfffffff145337424 */ /* 0x000fe200078e0230 */
[----:B------:R-:W-:Y:S01]  /*30b0*/  HFMA2.MMA R48, -RZ, RZ, 0, 0 ;  /* 0x00000000ff307435 */ /* 0x000fe200000001ff */
[----:B------:R-:W-:Y:S01]  /*30c0*/  IMAD R57, R219, -0x2d, R57 ;  /* 0xffffffd3db397824 */ /* 0x000fe200078e0239 */
[----:B------:R-:W-:Y:S01]  /*30d0*/  ISETP.GE.AND P4, PT, R81, 0x1, PT ;  /* 0x000000015100780c */ /* 0x000fe20003f86270 */
[----:B------:R-:W-:Y:S01]  /*30e0*/  IMAD R88, R49, 0xc4, R88 ;  /* 0x000000c431587824 */ /* 0x000fe200078e0258 */
[----:B------:R-:W-:Y:S01]  /*30f0*/  IADD3 R81, R51, R81, RZ ;  /* 0x0000005133517210 */ /* 0x000fe20007ffe0ff */
[--C-:B------:R-:W-:Y:S01]  /*3100*/  IMAD R199, R199, 0x1200, R60.reuse ;  /* 0x00001200c7c77824 */ /* 0x100fe200078e023c */
[----:B------:R-:W-:Y:S01]  /*3110*/  IADD3 R82, R51, R82, RZ ;  /* 0x0000005233527210 */ /* 0x000fe20007ffe0ff */
[--C-:B------:R-:W-:Y:S01]  /*3120*/  IMAD R191, R191, 0x1200, R60.reuse ;  /* 0x00001200bfbf7824 */ /* 0x100fe200078e023c */
[----:B------:R-:W-:Y:S01]  /*3130*/  HFMA2.MMA R113, -RZ, RZ, 0, 0 ;  /* 0x00000000ff717435 */ /* 0x000fe200000001ff */
        /* <DEDUP_REMOVED lines=10> */
[--C-:B------:R-:W-:Y:S01]  /*31e0*/  IMAD R13, R52, 0x1200, R60.reuse ;  /* 0x00001200340d7824 */ /* 0x100fe200078e023c */
[----:B------:R-:W-:Y:S01]  /*31f0*/  MOV R52, RZ ;  /* 0x000000ff00347202 */ /* 0x000fe20000000f00 */
[--C-:B------:R-:W-:Y:S02]  /*3200*/  IMAD R14, R14, 0x1200, R60.reuse ;  /* 0x000012000e0e7824 */ /* 0x100fe400078e023c */
[----:B------:R-:W-:Y:S01]  /*3210*/  IMAD R16, R16, 0x1200, R60 ;  /* 0x0000120010107824 */ /* 0x000fe200078e023c */
[----:B------:R-:W-:Y:S01]  /*3220*/  HFMA2.MMA R60, -RZ, RZ, 0, 0 ;  /* 0x00000000ff3c7435 */ /* 0x000fe200000001ff */
[----:B------:R-:W-:-:S02]  /*3230*/  IMAD R49, R97, -0x2d, R3 ;  /* 0xffffffd361317824 */ /* 0x000fc400078e0203 */
[----:B------:R-:W-:-:S04]  /*3240*/  IMAD.HI R56, R57, -0x77777777, R56 ;  /* 0x8888888939387827 */ /* 0x000fc800078e0238 */
[----:B------:R-:W-:Y:S01]  /*3250*/  IMAD.HI R57, R49, -0x77777777, R48 ;  /* 0x8888888931397827 */ /* 0x000fe200078e0230 */
[----:B------:R-:W-:Y:S02]  /*3260*/  IADD3 R49, R42, R51, RZ ;  /* 0x000000332a317210 */ /* 0x000fe40007ffe0ff */
[----:B------:R-:W-:Y:S01]  /*3270*/  MOV R42, RZ ;  /* 0x000000ff002a7202 */ /* 0x000fe20000000f00 */
[----:B------:R-:W-:Y:S01]  /*3280*/  IMAD R61, R209, -0x2d, R61 ;  /* 0xffffffd3d13d7824 */ /* 0x000fe200078e023d */
[----:B------:R-:W-:Y:S01]  /*3290*/  IADD3 R48, R51, R204, RZ ;  /* 0x000000cc33307210 */ /* 0x000fe20007ffe0ff */
[----:B------:R-:W-:Y:S02]  /*32a0*/  IMAD R84, R207, -0xf, R85 ;  /* 0xfffffff1cf547824 */ /* 0x000fe400078e0255 */
[----:B------:R-:W-:Y:S02]  /*32b0*/  IMAD R85, R215, -0xf, R11 ;  /* 0xfffffff1d7557824 */ /* 0x000fe400078e020b */
[----:B------:R-:W-:Y:S01]  /*32c0*/  IMAD R43, R95, -0x2d, R43 ;  /* 0xffffffd35f2b7824 */ /* 0x000fe200078e022b */
[----:B------:R-:W-:Y:S01]  /*32d0*/  ISETP.GE.AND P2, PT, R84, 0x1, PT ;  /* 0x000000015400780c */ /* 0x000fe20003f46270 */
[----:B------:R-:W-:Y:S01]  /*32e0*/  IMAD.HI R60, R61, -0x77777777, R60 ;  /* 0x888888893d3c7827 */ /* 0x000fe200078e023c */
[----:B------:R-:W-:-:S03]  /*32f0*/  ISETP.GE.AND P1, PT, R85, 0x1, PT ;  /* 0x000000015500780c */ /* 0x000fc60003f26270 */
[----:B------:R-:W-:Y:S01]  /*3300*/  IMAD.HI R61, R43, -0x77777777, R42 ;  /* 0x888888892b3d7827 */ /* 0x000fe200078e022a */
[C---:B------:R-:W-:Y:S02]  /*3310*/  IADD3 R42, R51.reuse, R85, RZ ;  /* 0x00000055332a7210 */ /* 0x040fe40007ffe0ff */
[----:B------:R-:W-:Y:S01]  /*3320*/  IADD3 R43, R51, R84, RZ ;  /* 0x00000054332b7210 */ /* 0x000fe20007ffe0ff */
[--C-:B------:R-:W-:Y:S01]  /*3330*/  IMAD R201, R201, 0x1200, R66.reuse ;  /* 0x00001200c9c97824 */ /* 0x100fe200078e0242 */
[----:B------:R-:W-:Y:S01]  /*3340*/  HFMA2.MMA R84, -RZ, RZ, 0, 0 ;  /* 0x00000000ff547435 */ /* 0x000fe200000001ff */
        /* <DEDUP_REMOVED lines=10> */
[--C-:B------:R-:W-:Y:S01]  /*33f0*/  IMAD R7, R58, 0x1200, R66.reuse ;  /* 0x000012003a077824 */ /* 0x100fe200078e0242 */
[----:B------:R-:W-:Y:S01]  /*3400*/  MOV R58, RZ ;  /* 0x000000ff003a7202 */ /* 0x000fe20000000f00 */
[--C-:B------:R-:W-:Y:S02]  /*3410*/  IMAD R8, R8, 0x1200, R66.reuse ;  /* 0x0000120008087824 */ /* 0x100fe400078e0242 */
[--C-:B------:R-:W-:Y:S02]  /*3420*/  IMAD R10, R10, 0x1200, R66.reuse ;  /* 0x000012000a0a7824 */ /* 0x100fe400078e0242 */
[----:B------:R-:W-:Y:S01]  /*3430*/  IMAD R11, R54, 0x1200, R66 ;  /* 0x00001200360b7824 */ /* 0x000fe200078e0242 */
[----:B------:R-:W-:Y:S01]  /*3440*/  HFMA2.MMA R66, -RZ, RZ, 0, 0 ;  /* 0x00000000ff427435 */ /* 0x000fe200000001ff */
[----:B------:R-:W-:Y:S01]  /*3450*/  IMAD R75, R75, 0xc4, R42 ;  /* 0x000000c44b4b7824 */ /* 0x000fe200078e022a */
[----:B------:R-:W-:Y:S01]  /*3460*/  SHF.R.U32.HI R42, RZ, 0x1f, R89 ;  /* 0x0000001fff2a7819 */ /* 0x000fe20000011659 */
[----:B------:R-:W-:Y:S01]  /*3470*/  IMAD R88, R69, 0x1c, R88 ;  /* 0x0000001c45587824 */ /* 0x000fe200078e0258 */
[----:B------:R-:W-:Y:S01]  /*3480*/  HFMA2.MMA R54, -RZ, RZ, 0, 0 ;  /* 0x00000000ff367435 */ /* 0x000fe200000001ff */
[--C-:B------:R-:W-:Y:S01]  /*3490*/  IMAD R203, R203, 0x1200, R64.reuse ;  /* 0x00001200cbcb7824 */ /* 0x100fe200078e0240 */
[----:B------:R-:W-:Y:S01]  /*34a0*/  LEA.HI.SX32 R42, R89, R42, 0x1d ;  /* 0x0000002a592a7211 */ /* 0x000fe200078feaff */
[--C-:B------:R-:W-:Y:S01]  /*34b0*/  IMAD R195, R195, 0x1200, R64.reuse ;  /* 0x00001200c3c37824 */ /* 0x100fe200078e0240 */
[----:B------:R-:W-:Y:S01]  /*34c0*/  IADD3 R215, R88, -0xf, RZ ;  /* 0xfffffff158d77810 */ /* 0x000fe20007ffe0ff */
        /* <DEDUP_REMOVED lines=12> */
[----:B------:R-:W-:Y:S01]  /*3590*/  IMAD R4, R4, 0x1200, R64 ;  /* 0x0000120004047824 */ /* 0x000fe200078e0240 */
[----:B------:R-:W-:Y:S01]  /*35a0*/  HFMA2.MMA R64, -RZ, RZ, 0, 0 ;  /* 0x00000000ff407435 */ /* 0x000fe200000001ff */
[----:B------:R-:W-:Y:S01]  /*35b0*/  IMAD R211, R74, 0xc4, R43 ;  /* 0x000000c44ad37824 */ /* 0x000fe200078e022b */
[----:B------:R-:W-:Y:S01]  /*35c0*/  IADD3 R43, R51, R44, RZ ;  /* 0x0000002c332b7210 */ /* 0x000fe20007ffe0ff */
[----:B------:R-:W-:-:S04]  /*35d0*/  IMAD.HI R66, R67, -0x77777777, R66 ;  /* 0x8888888943427827 */ /* 0x000fc800078e0242 */
[----:B------:R-:W-:Y:S01]  /*35e0*/  IMAD R215, R42, 0xe, R215 ;  /* 0x0000000e2ad77824 */ /* 0x000fe200078e02d7 */
[----:B------:R-:W-:Y:S01]  /*35f0*/  LEA R42, R69, R42, 0x1 ;  /* 0x0000002a452a7211 */ /* 0x000fe200078e08ff */
[----:B------:R-:W-:Y:S01]  /*3600*/  IMAD R209, R76, 0xc4, R43 ;  /* 0x000000c44cd17824 */ /* 0x000fe200078e022b */
[----:B------:R-:W-:Y:S01]  /*3610*/  SHF.R.U32.HI R43, RZ, 0x1f, R66 ;  /* 0x0000001fff2b7819 */ /* 0x000fe20000011642 */
[----:B------:R-:W-:Y:S01]  /*3620*/  IMAD.HI R52, R53, -0x77777777, R52 ;  /* 0x8888888935347827 */ /* 0x000fe200078e0234 */
[----:B------:R-:W-:Y:S02]  /*3630*/  ISETP.LT.OR P6, PT, R42, 0x1, !P6 ;  /* 0x000000012a00780c */ /* 0x000fe400077c1670 */
[----:B------:R-:W-:Y:S01]  /*3640*/  LEA.HI.SX32 R66, R66, R43, 0x1d ;  /* 0x0000002b42427211 */ /* 0x000fe200078feaff */
[----:B------:R-:W-:Y:S01]  /*3650*/  IMAD R53, R68, 0xc4, R49 ;  /* 0x000000c444357824 */ /* 0x000fe200078e0231 */
[----:B------:R-:W-:Y:S01]  /*3660*/  IADD3 R49, R51, R86, RZ ;  /* 0x0000005633317210 */ /* 0x000fe20007ffe0ff */
[----:B------:R-:W-:Y:S01]  /*3670*/  IMAD.HI R64, R65, -0x77777777, R64 ;  /* 0x8888888941407827 */ /* 0x000fe200078e0240 */
[----:B------:R-:W-:-:S02]  /*3680*/  IADD3 R68, R51, R87, RZ ;  /* 0x0000005733447210 */ /* 0x000fc40007ffe0ff */
[----:B------:R-:W-:Y:S01]  /*3690*/  SHF.R.U32.HI R43, RZ, 0x1f, R60 ;  /* 0x0000001fff2b7819 */ /* 0x000fe2000001163c */
[----:B------:R-:W-:Y:S01]  /*36a0*/  IMAD.HI R54, R55, -0x77777777, R54 ;  /* 0x8888888937367827 */ /* 0x000fe200078e0236 */
[----:B------:R-:W-:Y:S02]  /*36b0*/  IADD3 R55, R51, R80, RZ ;  /* 0x0000005033377210 */ /* 0x000fe40007ffe0ff */
[----:B------:R-:W-:Y:S01]  /*36c0*/  LEA.HI.SX32 R60, R60, R43, 0x1d ;  /* 0x0000002b3c3c7211 */ /* 0x000fe200078feaff */
[----:B------:R-:W-:Y:S01]  /*36d0*/  IMAD R207, R78, 0xc4, R49 ;  /* 0x000000c44ecf7824 */ /* 0x000fe200078e0231 */
[----:B------:R-:W-:Y:S01]  /*36e0*/  SHF.R.U32.HI R49, RZ, 0x1f, R64 ;  /* 0x0000001fff317819 */ /* 0x000fe20000011640 */
[----:B------:R-:W-:Y:S01]  /*36f0*/  IMAD R214, R66, 0xe, R53 ;  /* 0x0000000e42d67824 */ /* 0x000fe200078e0235 */
[----:B------:R-:W-:Y:S01]  /*3700*/  LEA R66, R69, R66, 0x1 ;  /* 0x0000004245427211 */ /* 0x000fe200078e08ff */
[----:B------:R-:W-:Y:S01]  /*3710*/  IMAD.HI R62, R63, -0x77777777, R62 ;  /* 0x888888893f3e7827 */ /* 0x000fe200078e023e */
[----:B------:R-:W-:-:S02]  /*3720*/  LEA.HI.SX32 R64, R64, R49, 0x1d ;  /* 0x0000003140407211 */ /* 0x000fc400078feaff */
[----:B------:R-:W-:Y:S01]  /*3730*/  @P6 LOP3.LUT R217, R217, 0x10, RZ, 0xfc, !PT ;  /* 0x00000010d9d96812 */ /* 0x000fe200078efcff */
[----:B------:R-:W-:Y:S01]  /*3740*/  IMAD.HI R58, R59, -0x77777777, R58 ;  /* 0x888888893b3a7827 */ /* 0x000fe200078e023a */
[----:B------:R-:W-:Y:S02]  /*3750*/  ISETP.LT.OR P6, PT, R66, 0x1, !P5 ;  /* 0x000000014200780c */ /* 0x000fe40006fc1670 */
[----:B------:R-:W-:Y:S01]  /*3760*/  LOP3.LUT R217, R217, 0xfffffff7, RZ, 0xc0, !PT ;  /* 0xfffffff7d9d97812 */ /* 0x000fe200078ec0ff */
[----:B------:R-:W-:Y:S01]  /*3770*/  IMAD R59, R70, 0xc4, R55 ;  /* 0x000000c4463b7824 */ /* 0x000fe200078e0237 */
[----:B------:R-:W-:Y:S01]  /*3780*/  SHF.R.U32.HI R49, RZ, 0x1f, R58 ;  /* 0x0000001fff317819 */ /* 0x000fe2000001163a */
[----:B------:R-:W-:Y:S01]  /*3790*/  IMAD R81, R72, 0xc4, R81 ;  /* 0x000000c448517824 */ /* 0x000fe200078e0251 */
[----:B------:R-:W-:Y:S01]  /*37a0*/  SHF.R.U32.HI R55, RZ, 0x1f, R50 ;  /* 0x0000001fff377819 */ /* 0x000fe20000011632 */
[----:B------:R-:W-:Y:S01]  /*37b0*/  IMAD R70, R71, 0xc4, R48 ;  /* 0x000000c447467824 */ /* 0x000fe200078e0230 */
[----:B------:R-:W-:Y:S01]  /*37c0*/  IADD3 R48, R51, R83, RZ ;  /* 0x0000005333307210 */ /* 0x000fe20007ffe0ff */
[----:B------:R-:W-:Y:S01]  /*37d0*/  IMAD R213, R64, 0xe, R81 ;  /* 0x0000000e40d57824 */ /* 0x000fe200078e0251 */
[----:B------:R-:W-:Y:S01]  /*37e0*/  SHF.R.U32.HI R51, RZ, 0x1f, R62 ;  /* 0x0000001fff337819 */ /* 0x000fe2000001163e */
[----:B------:R-:W-:Y:S01]  /*37f0*/  IMAD R73, R73, 0xc4, R82 ;  /* 0x000000c449497824 */ /* 0x000fe200078e0252 */
[----:B------:R-:W-:Y:S01]  /*3800*/  LEA R64, R69, R64, 0x1 ;  /* 0x0000004045407211 */ /* 0x000fe200078e08ff */
[----:B------:R-:W-:Y:S01]  /*3810*/  IMAD R211, R60, 0xe, R211 ;  /* 0x0000000e3cd37824 */ /* 0x000fe200078e02d3 */
[----:B------:R-:W-:Y:S01]  /*3820*/  LEA.HI.SX32 R62, R62, R51, 0x1d ;  /* 0x000000333e3e7211 */ /* 0x000fe200078feaff */
[----:B------:R-:W-:Y:S01]  /*3830*/  IMAD R77, R77, 0xc4, R48 ;  /* 0x000000c44d4d7824 */ /* 0x000fe200078e0230 */
[----:B------:R-:W-:Y:S01]  /*3840*/  ISETP.LT.OR P5, PT, R64, 0x1, !P4 ;  /* 0x000000014000780c */ /* 0x000fe200067a1670 */
[----:B------:R-:W-:Y:S01]  /*3850*/  IMAD R79, R79, 0xc4, R68 ;  /* 0x000000c44f4f7824 */ /* 0x000fe200078e0244 */
[----:B------:R-:W-:Y:S01]  /*3860*/  @P6 LOP3.LUT R217, R217, 0x8, RZ, 0xfc, !PT ;  /* 0x00000008d9d96812 */ /* 0x000fe200078efcff */
[----:B------:R-:W-:Y:S01]  /*3870*/  IMAD R212, R62, 0xe, R73 ;  /* 0x0000000e3ed47824 */ /* 0x000fe200078e0249 */
[----:B------:R-:W-:Y:S01]  /*3880*/  LEA R62, R69, R62, 0x1 ;  /* 0x0000003e453e7211 */ /* 0x000fe200078e08ff */
[--C-:B------:R-:W-:Y:S01]  /*3890*/  IMAD R198, R198, 0x1200, R91.reuse ;  /* 0x00001200c6c67824 */ /* 0x100fe200078e025b */
[----:B------:R-:W-:Y:S01]  /*38a0*/  LOP3.LUT R217, R217, 0xfffffffb, RZ, 0xc0, !PT ;  /* 0xfffffffbd9d97812 */ /* 0x000fe200078ec0ff */
[--C-:B------:R-:W-:Y:S01]  /*38b0*/  IMAD R190, R190, 0x1200, R91.reuse ;  /* 0x00001200bebe7824 */ /* 0x100fe200078e025b */
[----:B------:R-:W-:Y:S01]  /*38c0*/  ISETP.LT.OR P4, PT, R62, 0x1, !P3 ;  /* 0x000000013e00780c */ /* 0x000fe20005f81670 */
[--C-:B------:R-:W-:Y:S01]  /*38d0*/  IMAD R182, R182, 0x1200, R91.reuse ;  /* 0x00001200b6b67824 */ /* 0x100fe200078e025b */
[----:B------:R-:W-:Y:S01]  /*38e0*/  LEA R60, R69, R60, 0x1 ;  /* 0x0000003c453c7211 */ /* 0x000fe200078e08ff */
[----:B------:R-:W-:Y:S01]  /*38f0*/  IMAD R174, R174, 0x1200, R91 ;  /* 0x00001200aeae7824 */ /* 0x000fe200078e025b */
[----:B------:R-:W-:Y:S01]  /*3900*/  SHF.R.U32.HI R48, RZ, 0x1f, R61 ;  /* 0x0000001fff307819 */ /* 0x000fe2000001163d */
[--C-:B------:R-:W-:Y:S01]  /*3910*/  IMAD R166, R166, 0x1200, R91.reuse ;  /* 0x00001200a6a67824 */ /* 0x100fe200078e025b */
[----:B------:R-:W-:Y:S01]  /*3920*/  @P5 LOP3.LUT R217, R217, 0x4, RZ, 0xfc, !PT ;  /* 0x00000004d9d95812 */ /* 0x000fe200078efcff */
[--C-:B------:R-:W-:Y:S01]  /*3930*/  IMAD R158, R158, 0x1200, R91.reuse ;  /* 0x000012009e9e7824 */ /* 0x100fe200078e025b */
[----:B------:R-:W-:Y:S01]  /*3940*/  ISETP.LT.OR P3, PT, R60, 0x1, !P2 ;  /* 0x000000013c00780c */ /* 0x000fe20005761670 */
[--C-:B------:R-:W-:Y:S01]  /*3950*/  IMAD R150, R150, 0x1200, R91.reuse ;  /* 0x0000120096967824 */ /* 0x100fe200078e025b */
[----:B------:R-:W-:Y:S01]  /*3960*/  LOP3.LUT R217, R217, 0xfffffffd, RZ, 0xc0, !PT ;  /* 0xfffffffdd9d97812 */ /* 0x000fe200078ec0ff */
[--C-:B------:R-:W-:Y:S01]  /*3970*/  IMAD R142, R142, 0x1200, R91.reuse ;  /* 0x000012008e8e7824 */ /* 0x100fe200078e025b */
[----:B------:R-:W-:Y:S01]  /*3980*/  LEA.HI.SX32 R58, R58, R49, 0x1d ;  /* 0x000000313a3a7211 */ /* 0x000fe200078feaff */
[--C-:B------:R-:W-:Y:S01]  /*3990*/  IMAD R134, R134, 0x1200, R91.reuse ;  /* 0x0000120086867824 */ /* 0x100fe200078e025b */
[----:B------:R-:W-:Y:S01]  /*39a0*/  SHF.R.U32.HI R51, RZ, 0x1f, R56 ;  /* 0x0000001fff337819 */ /* 0x000fe20000011638 */
[----:B------:R-:W-:Y:S01]  /*39b0*/  IMAD R126, R126, 0x1200, R91 ;  /* 0x000012007e7e7824 */ /* 0x000fe200078e025b */
[----:B------:R-:W-:Y:S01]  /*39c0*/  SHF.R.U32.HI R43, RZ, 0x1f, R54 ;  /* 0x0000001fff2b7819 */ /* 0x000fe20000011636 */
[----:B------:R-:W-:Y:S01]  /*39d0*/  IMAD R210, R58, 0xe, R75 ;  /* 0x0000000e3ad27824 */ /* 0x000fe200078e024b */
[----:B------:R-:W-:Y:S01]  /*39e0*/  SHF.R.U32.HI R49, RZ, 0x1f, R52 ;  /* 0x0000001fff317819 */ /* 0x000fe20000011634 */
[--C-:B------:R-:W-:Y:S01]  /*39f0*/  IMAD R46, R46, 0x1200, R91.reuse ;  /* 0x000012002e2e7824 */ /* 0x100fe200078e025b */
[----:B------:R-:W-:Y:S01]  /*3a00*/  LEA.HI.SX32 R61, R61, R48, 0x1d ;  /* 0x000000303d3d7211 */ /* 0x000fe200078feaff */
[--C-:B------:R-:W-:Y:S01]  /*3a10*/  IMAD R27, R27, 0x1200, R91.reuse ;  /* 0x000012001b1b7824 */ /* 0x100fe200078e025b */
[----:B------:R-:W-:Y:S01]  /*3a20*/  @P4 LOP3.LUT R217, R217, 0x2, RZ, 0xfc, !PT ;  /* 0x00000002d9d94812 */ /* 0x000fe200078efcff */
[----:B------:R-:W-:Y:S01]  /*3a30*/  IMAD R28, R28, 0x1200, R91 ;  /* 0x000012001c1c7824 */ /* 0x000fe200078e025b */
[----:B------:R-:W-:Y:S01]  /*3a40*/  SHF.R.U32.HI R48, RZ, 0x1f, R57 ;  /* 0x0000001fff307819 */ /* 0x000fe20000011639 */
[--C-:B------:R-:W-:Y:S01]  /*3a50*/  IMAD R29, R29, 0x1200, R91.reuse ;  /* 0x000012001d1d7824 */ /* 0x100fe200078e025b */
[----:B------:R-:W-:Y:S01]  /*3a60*/  LEA.HI.SX32 R50, R50, R55, 0x1d ;  /* 0x0000003732327211 */ /* 0x000fe200078feaff */
[--C-:B------:R-:W-:Y:S01]  /*3a70*/  IMAD R30, R30, 0x1200, R91.reuse ;  /* 0x000012001e1e7824 */ /* 0x100fe200078e025b */
[----:B------:R-:W-:Y:S01]  /*3a80*/  LEA.HI.SX32 R56, R56, R51, 0x1d ;  /* 0x0000003338387211 */ /* 0x000fe200078feaff */
[----:B------:R-:W-:Y:S01]  /*3a90*/  IMAD R31, R31, 0x1200, R91 ;  /* 0x000012001f1f7824 */ /* 0x000fe200078e025b */
[----:B------:R-:W-:Y:S01]  /*3aa0*/  LEA.HI.SX32 R54, R54, R43, 0x1d ;  /* 0x0000002b36367211 */ /* 0x000fe200078feaff */
[----:B------:R-:W-:Y:S01]  /*3ab0*/  IMAD R206, R50, 0xe, R59 ;  /* 0x0000000e32ce7824 */ /* 0x000fe200078e023b */
[----:B------:R-:W-:Y:S01]  /*3ac0*/  LEA.HI.SX32 R52, R52, R49, 0x1d ;  /* 0x0000003134347211 */ /* 0x000fe200078feaff */
[----:B------:R-:W-:Y:S01]  /*3ad0*/  IMAD R209, R56, 0xe, R209 ;  /* 0x0000000e38d17824 */ /* 0x000fe200078e02d1 */
[----:B------:R-:W-:Y:S01]  /*3ae0*/  LOP3.LUT R217, R217, 0xfffffffe, RZ, 0xc0, !PT ;  /* 0xfffffffed9d97812 */ /* 0x000fe200078ec0ff */
[----:B------:R-:W-:Y:S01]  /*3af0*/  IMAD R208, R54, 0xe, R77 ;  /* 0x0000000e36d07824 */ /* 0x000fe200078e024d */
[----:B------:R-:W-:Y:S01]  /*3b00*/  LEA.HI.SX32 R48, R57, R48, 0x1d ;  /* 0x0000003039307211 */ /* 0x000fe200078feaff */
[----:B------:R-:W-:Y:S01]  /*3b10*/  IMAD R207, R52, 0xe, R207 ;  /* 0x0000000e34cf7824 */ /* 0x000fe200078e02cf */
[C---:B------:R-:W-:Y:S01]  /*3b20*/  LEA R50, R69.reuse, R50, 0x1 ;  /* 0x0000003245327211 */ /* 0x040fe200078e08ff */
[--C-:B------:R-:W-:Y:S01]  /*3b30*/  IMAD R196, R196, 0x1200, R93.reuse ;  /* 0x00001200c4c47824 */ /* 0x100fe200078e025d */
[C---:B------:R-:W-:Y:S01]  /*3b40*/  LEA R58, R69.reuse, R58, 0x1 ;  /* 0x0000003a453a7211 */ /* 0x040fe200078e08ff */
[--C-:B------:R-:W-:Y:S01]  /*3b50*/  IMAD R188, R188, 0x1200, R93.reuse ;  /* 0x00001200bcbc7824 */ /* 0x100fe200078e025d */
[C---:B------:R-:W-:Y:S01]  /*3b60*/  LEA R56, R69.reuse, R56, 0x1 ;  /* 0x0000003845387211 */ /* 0x040fe200078e08ff */
[--C-:B------:R-:W-:Y:S01]  /*3b70*/  IMAD R180, R180, 0x1200, R93.reuse ;  /* 0x00001200b4b47824 */ /* 0x100fe200078e025d */
[C---:B------:R-:W-:Y:S01]  /*3b80*/  LEA R54, R69.reuse, R54, 0x1 ;  /* 0x0000003645367211 */ /* 0x040fe200078e08ff */
[--C-:B------:R-:W-:Y:S01]  /*3b90*/  IMAD R172, R172, 0x1200, R93.reuse ;  /* 0x00001200acac7824 */ /* 0x100fe200078e025d */
[----:B------:R-:W-:Y:S01]  /*3ba0*/  LEA R52, R69, R52, 0x1 ;  /* 0x0000003445347211 */ /* 0x000fe200078e08ff */
[--C-:B------:R-:W-:Y:S01]  /*3bb0*/  IMAD R164, R164, 0x1200, R93.reuse ;  /* 0x00001200a4a47824 */ /* 0x100fe200078e025d */
[----:B------:R-:W-:Y:S01]  /*3bc0*/  @P3 LOP3.LUT R217, R217, 0x1, RZ, 0xfc, !PT ;  /* 0x00000001d9d93812 */ /* 0x000fe200078efcff */
[--C-:B------:R-:W-:Y:S01]  /*3bd0*/  IMAD R156, R156, 0x1200, R93.reuse ;  /* 0x000012009c9c7824 */ /* 0x100fe200078e025d */
[----:B------:R-:W-:Y:S01]  /*3be0*/  LEA R69, R69, R48, 0x1 ;  /* 0x0000003045457211 */ /* 0x000fe200078e08ff */
[--C-:B------:R-:W-:Y:S01]  /*3bf0*/  IMAD R148, R148, 0x1200, R93.reuse ;  /* 0x0000120094947824 */ /* 0x100fe200078e025d */
[----:B------:R-:W-:Y:S01]  /*3c00*/  ISETP.GE.AND P2, PT, R44, 0x1, PT ;  /* 0x000000012c00780c */ /* 0x000fe20003f46270 */
[----:B------:R-:W-:Y:S01]  /*3c10*/  HFMA2.MMA R44, -RZ, RZ, 0, 0 ;  /* 0x00000000ff2c7435 */ /* 0x000fe200000001ff */
[----:B------:R-:W-:Y:S01]  /*3c20*/  ISETP.GE.AND P3, PT, R83, 0x1, PT ;  /* 0x000000015300780c */ /* 0x000fe20003f66270 */
[--C-:B------:R-:W-:Y:S01]  /*3c30*/  IMAD R140, R140, 0x1200, R93.reuse ;  /* 0x000012008c8c7824 */ /* 0x100fe200078e025d */
[----:B------:R-:W-:Y:S01]  /*3c40*/  ISETP.GE.AND P4, PT, R86, 0x1, PT ;  /* 0x000000015600780c */ /* 0x000fe20003f86270 */
[--C-:B------:R-:W-:Y:S01]  /*3c50*/  IMAD R132, R132, 0x1200, R93.reuse ;  /* 0x0000120084847824 */ /* 0x100fe200078e025d */
[----:B------:R-:W-:Y:S01]  /*3c60*/  ISETP.GE.AND P5, PT, R87, 0x1, PT ;  /* 0x000000015700780c */ /* 0x000fe20003fa6270 */
[--C-:B------:R-:W-:Y:S01]  /*3c70*/  IMAD R124, R124, 0x1200, R93.reuse ;  /* 0x000012007c7c7824 */ /* 0x100fe200078e025d */
[----:B------:R-:W-:Y:S01]  /*3c80*/  ISETP.LT.OR P0, PT, R50, 0x1, !P0 ;  /* 0x000000013200780c */ /* 0x000fe20004701670 */
        /* <DEDUP_REMOVED lines=8> */
[----:B------:R-:W-:Y:S01]  /*3d10*/  IMAD R36, R36, 0x1200, R93 ;  /* 0x0000120024247824 */ /* 0x000fe200078e025d */
[----:B------:R-:W-:Y:S01]  /*3d20*/  ISETP.LT.OR P5, PT, R69, 0x1, !P5 ;  /* 0x000000014500780c */ /* 0x000fe20006fa1670 */
[----:B------:R-:W-:Y:S01]  /*3d30*/  IMAD R42, R61, 0xe, R70 ;  /* 0x0000000e3d2a7824 */ /* 0x000fe200078e0246 */
[----:B------:R-:W-:Y:S01]  /*3d40*/  MOV R63, RZ ;  /* 0x000000ff003f7202 */ /* 0x000fe20000000f00 */
[----:B------:R-:W-:-:S02]  /*3d50*/  IMAD R205, R48, 0xe, R79 ;  /* 0x0000000e30cd7824 */ /* 0x000fc400078e024f */
.L_x_5:
[----:B------:R-:W-:Y:S01]  /*3d60*/  P2R R50, PR, RZ, 0x8 ;  /* 0x00000008ff327803 */ /* 0x000fe20000000000 */
[----:B------:R-:W-:Y:S06]  /*3d70*/  BAR.SYNC 0x0 ;  /* 0x0000000000007b1d */ /* 0x000fec0000000000 */
[----:B------:R-:W-:-:S02]  /*3d80*/  P2R R58, PR, RZ, 0x10 ;  /* 0x00000010ff3a7803 */ /* 0x000fc40000000000 */
[----:B------:R-:W-:Y:S02]  /*3d90*/  P2R R60, PR, RZ, 0x1 ;  /* 0x00000001ff3c7803 */ /* 0x000fe40000000000 */
[----:B------:R-:W-:Y:S02]  /*3da0*/  P2R R62, PR, RZ, 0x20 ;  /* 0x00000020ff3e7803 */ /* 0x000fe40000000000 */
[C---:B------:R-:W-:Y:S02]  /*3db0*/  LOP3.LUT P3, RZ, R217.reuse, 0x10, RZ, 0xc0, !PT ;  /* 0x00000010d9ff7812 */ /* 0x040fe4000786c0ff */
[C---:B------:R-:W-:Y:S02]  /*3dc0*/  LOP3.LUT P4, RZ, R217.reuse, 0x8, RZ, 0xc0, !PT ;  /* 0x00000008d9ff7812 */ /* 0x040fe4000788c0ff */
[C---:B------:R-:W-:Y:S02]  /*3dd0*/  LOP3.LUT P0, RZ, R217.reuse, 0x4, RZ, 0xc0, !PT ;  /* 0x00000004d9ff7812 */ /* 0x040fe4000780c0ff */
[----:B------:R-:W-:-:S02]  /*3de0*/  LOP3.LUT P5, RZ, R217, 0x2, RZ, 0xc0, !PT ;  /* 0x00000002d9ff7812 */ /* 0x000fc400078ac0ff */
[----:B------:R-:W-:Y:S02]  /*3df0*/  LOP3.LUT P6, RZ, R217, 0x1, RZ, 0xc0, !PT ;  /* 0x00000001d9ff7812 */ /* 0x000fe400078cc0ff */
[----:B------:R-:W-:-:S03]  /*3e00*/  MOV R43, RZ ;  /* 0x000000ff002b7202 */ /* 0x000fc60000000f00 */
[----:B------:R-:W-:Y:S01]  /*3e10*/  @!P3 MOV R49, 0x4 ;  /* 0x000000040031b802 */ /* 0x000fe20000000f00 */
[C---:B------:R-:W-:Y:S01]  /*3e20*/  @!P3 IMAD R48, R44.reuse, 0xc40, R215 ;  /* 0x00000c402c30b824 */ /* 0x040fe200078e02d7 */
[----:B------:R-:W-:Y:S01]  /*3e30*/  @!P4 MOV R57, 0x4 ;  /* 0x000000040039c802 */ /* 0x000fe20000000f00 */
[C---:B------:R-:W-:Y:S01]  /*3e40*/  @!P4 IMAD R56, R44.reuse, 0xc40, R214 ;  /* 0x00000c402c38c824 */ /* 0x040fe200078e02d6 */
[----:B------:R-:W-:Y:S01]  /*3e50*/  @!P0 MOV R55, 0x4 ;  /* 0x0000000400378802 */ /* 0x000fe20000000f00 */
[C---:B------:R-:W-:Y:S01]  /*3e60*/  @!P0 IMAD R54, R44.reuse, 0xc40, R213 ;  /* 0x00000c402c368824 */ /* 0x040fe200078e02d5 */
[----:B------:R-:W-:Y:S01]  /*3e70*/  @!P5 MOV R53, 0x4 ;  /* 0x000000040035d802 */ /* 0x000fe20000000f00 */
[----:B------:R-:W-:Y:S01]  /*3e80*/  @!P5 IMAD R52, R44, 0xc40, R212 ;  /* 0x00000c402c34d824 */ /* 0x000fe200078e02d4 */
[----:B------:R-:W-:Y:S01]  /*3e90*/  MOV R59, RZ ;  /* 0x000000ff003b7202 */ /* 0x000fe20000000f00 */
[----:B------:R-:W-:Y:S01]  /*3ea0*/  @!P3 IMAD.WIDE R48, R48, R49, c[0x0][0x160] ;  /* 0x000058003030b625 */ /* 0x000fe200078e0231 */
[----:B------:R-:W-:-:S02]  /*3eb0*/  MOV R61, RZ ;  /* 0x000000ff003d7202 */ /* 0x000fc40000000f00 */
[----:B------:R-:W-:Y:S01]  /*3ec0*/  MOV R65, RZ ;  /* 0x000000ff00417202 */ /* 0x000fe20000000f00 */
[----:B------:R-:W-:Y:S01]  /*3ed0*/  @!P4 IMAD.WIDE R56, R56, R57, c[0x0][0x160] ;  /* 0x000058003838c625 */ /* 0x000fe200078e0239 */
[----:B------:R0:W2:Y:S01]  /*3ee0*/  @!P3 LDG.E.CONSTANT R43, [R48.64] ;  /* 0x00000004302bb981 */ /* 0x0000a2000c1e9900 */
[----:B------:R-:W-:Y:S02]  /*3ef0*/  ISETP.NE.AND P3, PT, R50, RZ, PT ;  /* 0x000000ff3200720c */ /* 0x000fe40003f65270 */
[----:B------:R-:W-:Y:S01]  /*3f00*/  @!P0 IMAD.WIDE R54, R54, R55, c[0x0][0x160] ;  /* 0x0000580036368625 */ /* 0x000fe200078e0237 */
[----:B------:R1:W3:Y:S01]  /*3f10*/  @!P4 LDG.E.CONSTANT R59, [R56.64] ;  /* 0x00000004383bc981 */ /* 0x0002e2000c1e9900 */
[----:B------:R-:W-:Y:S02]  /*3f20*/  @!P6 MOV R51, 0x4 ;  /* 0x000000040033e802 */ /* 0x000fe40000000f00 */
[----:B------:R-:W-:Y:S01]  /*3f30*/  @!P5 IMAD.WIDE R52, R52, R53, c[0x0][0x160] ;  /* 0x000058003434d625 */ /* 0x000fe200078e0235 */
[----:B------:R4:W5:Y:S01]  /*3f40*/  @!P0 LDG.E.CONSTANT R61, [R54.64] ;  /* 0x00000004363d8981 */ /* 0x000962000c1e9900 */
[----:B------:R-:W-:-:S02]  /*3f50*/  ISETP.NE.AND P4, PT, R58, RZ, PT ;  /* 0x000000ff3a00720c */ /* 0x000fc40003f85270 */
[----:B------:R-:W-:Y:S01]  /*3f60*/  ISETP.NE.AND P0, PT, R60, RZ, PT ;  /* 0x000000ff3c00720c */ /* 0x000fe20003f05270 */
[----:B------:R1:W5:Y:S01]  /*3f70*/  @!P5 LDG.E.CONSTANT R65, [R52.64] ;  /* 0x000000043441d981 */ /* 0x000362000c1e9900 */
[----:B------:R-:W-:Y:S01]  /*3f80*/  ISETP.NE.AND P5, PT, R62, RZ, PT ;  /* 0x000000ff3e00720c */ /* 0x000fe20003fa5270 */
[C---:B------:R-:W-:Y:S01]  /*3f90*/  @!P6 IMAD R50, R44.reuse, 0xc40, R211 ;  /* 0x00000c402c32e824 */ /* 0x040fe200078e02d3 */
[----:B0-----:R-:W-:Y:S01]  /*3fa0*/  @!P1 MOV R49, 0x4 ;  /* 0x0000000400319802 */ /* 0x001fe20000000f00 */
[----:B------:R-:W-:Y:S01]  /*3fb0*/  @!P1 IMAD R48, R44, 0xc40, R210 ;  /* 0x00000c402c309824 */ /* 0x000fe200078e02d2 */
[----:B------:R-:W-:Y:S01]  /*3fc0*/  MOV R67, RZ ;  /* 0x000000ff00437202 */ /* 0x000fe20000000f00 */
[----:B------:R-:W-:Y:S01]  /*3fd0*/  @!P6 IMAD.WIDE R50, R50, R51, c[0x0][0x160] ;  /* 0x000058003232e625 */ /* 0x000fe200078e0233 */
[----:B------:R-:W-:-:S03]  /*3fe0*/  MOV R69, RZ ;  /* 0x000000ff00457202 */ /* 0x000fc60000000f00 */
[----:B------:R-:W-:Y:S01]  /*3ff0*/  @!P1 IMAD.WIDE R48, R48, R49, c[0x0][0x160] ;  /* 0x0000580030309625 */ /* 0x000fe200078e0231 */
[----:B------:R0:W5:Y:S01]  /*4000*/  @!P6 LDG.E.CONSTANT R67, [R50.64] ;  /* 0x000000043243e981 */ /* 0x000162000c1e9900 */
[----:B------:R-:W-:Y:S02]  /*4010*/  @!P2 MOV R81, 0x4 ;  /* 0x000000040051a802 */ /* 0x000fe40000000f00 */
[----:B------:R-:W-:Y:S01]  /*4020*/  @!P3 MOV R83, 0x4 ;  /* 0x000000040053b802 */ /* 0x000fe20000000f00 */
[----:B------:R1:W5:Y:S01]  /*4030*/  @!P1 LDG.E.CONSTANT R69, [R48.64] ;  /* 0x0000000430459981 */ /* 0x000362000c1e9900 */
[----:B------:R-:W-:Y:S01]  /*4040*/  @!P4 MOV R85, 0x4 ;  /* 0x000000040055c802 */ /* 0x000fe20000000f00 */
[C---:B------:R-:W-:Y:S02]  /*4050*/  @!P2 IMAD R58, R44.reuse, 0xc40, R209 ;  /* 0x00000c402c3aa824 */ /* 0x040fe400078e02d1 */
[C---:B------:R-:W-:Y:S01]  /*4060*/  @!P3 IMAD R60, R44.reuse, 0xc40, R208 ;  /* 0x00000c402c3cb824 */ /* 0x040fe200078e02d0 */
[----:B0-----:R-:W-:Y:S01]  /*4070*/  @!P0 MOV R51, 0x4 ;  /* 0x0000000400338802 */ /* 0x001fe20000000f00 */
[----:B------:R-:W-:-:S02]  /*4080*/  @!P4 IMAD R62, R44, 0xc40, R207 ;  /* 0x00000c402c3ec824 */ /* 0x000fc400078e02cf */
[C---:B------:R-:W-:Y:S01]  /*4090*/  @!P0 IMAD R50, R44.reuse, 0xc40, R206 ;  /* 0x00000c402c328824 */ /* 0x040fe200078e02ce */
[----:B-1----:R-:W-:Y:S01]  /*40a0*/  @!P5 MOV R49, 0x4 ;  /* 0x000000040031d802 */ /* 0x002fe20000000f00 */
[----:B------:R-:W-:Y:S01]  /*40b0*/  @!P5 IMAD R48, R44, 0xc40, R205 ;  /* 0x00000c402c30d824 */ /* 0x000fe200078e02cd */
[----:B------:R-:W-:Y:S01]  /*40c0*/  MOV R71, RZ ;  /* 0x000000ff00477202 */ /* 0x000fe20000000f00 */
[----:B------:R-:W-:Y:S01]  /*40d0*/  @!P2 IMAD.WIDE R56, R58, R81, c[0x0][0x160] ;  /* 0x000058003a38a625 */ /* 0x000fe200078e0251 */
[----:B------:R-:W-:Y:S02]  /*40e0*/  MOV R73, RZ ;  /* 0x000000ff00497202 */ /* 0x000fe40000000f00 */
[----:B------:R-:W-:Y:S01]  /*40f0*/  MOV R75, RZ ;  /* 0x000000ff004b7202 */ /* 0x000fe20000000f00 */
[----:B----4-:R-:W-:Y:S01]  /*4100*/  @!P3 IMAD.WIDE R54, R60, R83, c[0x0][0x160] ;  /* 0x000058003c36b625 */ /* 0x010fe200078e0253 */
[----:B------:R-:W-:Y:S01]  /*4110*/  MOV R77, RZ ;  /* 0x000000ff004d7202 */ /* 0x000fe20000000f00 */
[----:B------:R-:W4:Y:S01]  /*4120*/  @!P2 LDG.E.CONSTANT R71, [R56.64] ;  /* 0x000000043847a981 */ /* 0x000f22000c1e9900 */
[----:B------:R-:W-:Y:S01]  /*4130*/  MOV R79, RZ ;  /* 0x000000ff004f7202 */ /* 0x000fe20000000f00 */
[----:B------:R-:W-:-:S02]  /*4140*/  @!P4 IMAD.WIDE R52, R62, R85, c[0x0][0x160] ;  /* 0x000058003e34c625 */ /* 0x000fc400078e0255 */
[----:B------:R-:W4:Y:S02]  /*4150*/  @!P3 LDG.E.CONSTANT R73, [R54.64] ;  /* 0x000000043649b981 */ /* 0x000f24000c1e9900 */
[----:B------:R-:W-:Y:S02]  /*4160*/  @!P0 IMAD.WIDE R50, R50, R51, c[0x0][0x160] ;  /* 0x0000580032328625 */ /* 0x000fe400078e0233 */
[----:B------:R-:W4:Y:S02]  /*4170*/  @!P4 LDG.E.CONSTANT R75, [R52.64] ;  /* 0x00000004344bc981 */ /* 0x000f24000c1e9900 */
[----:B------:R-:W-:Y:S02]  /*4180*/  @!P5 IMAD.WIDE R48, R48, R49, c[0x0][0x160] ;  /* 0x000058003030d625 */ /* 0x000fe400078e0231 */
[----:B------:R-:W4:Y:S04]  /*4190*/  @!P0 LDG.E.CONSTANT R77, [R50.64] ;  /* 0x00000004324d8981 */ /* 0x000f28000c1e9900 */
[----:B------:R-:W4:Y:S01]  /*41a0*/  @!P5 LDG.E.CONSTANT R79, [R48.64] ;  /* 0x00000004304fd981 */ /* 0x000f22000c1e9900 */
[----:B------:R-:W-:Y:S01]  /*41b0*/  ISETP.GT.AND P6, PT, R0, 0xf, PT ;  /* 0x0000000f0000780c */ /* 0x000fe20003fc4270 */
[----:B------:R-:W-:Y:S02]  /*41c0*/  BSSY B0, `(.L_x_0) ;  /* 0x0000017000007945 */ /* 0x000fe40003800000 */
[----:B--2---:R0:W-:Y:S04]  /*41d0*/  STS [R0.X4], R43 ;  /* 0x0000002b00007388 */ /* 0x0041e80000004800 */
[----:B---3--:R0:W-:Y:S04]  /*41e0*/  STS [R0.X4+0x100], R59 ;  /* 0x0001003b00007388 */ /* 0x0081e80000004800 */
[----:B-----5:R0:W-:Y:S04]  /*41f0*/  STS [R0.X4+0x200], R61 ;  /* 0x0002003d00007388 */ /* 0x0201e80000004800 */
[----:B------:R0:W-:Y:S04]  /*4200*/  STS [R0.X4+0x300], R65 ;  /* 0x0003004100007388 */ /* 0x0001e80000004800 */
[----:B------:R0:W-:Y:S04]  /*4210*/  STS [R0.X4+0x400], R67 ;  /* 0x0004004300007388 */ /* 0x0001e80000004800 */
[----:B------:R0:W-:Y:S04]  /*4220*/  STS [R0.X4+0x500], R69 ;  /* 0x0005004500007388 */ /* 0x0001e80000004800 */
[----:B----4-:R0:W-:Y:S04]  /*4230*/  STS [R0.X4+0x600], R71 ;  /* 0x0006004700007388 */ /* 0x0101e80000004800 */
[----:B------:R0:W-:Y:S04]  /*4240*/  STS [R0.X4+0x700], R73 ;  /* 0x0007004900007388 */ /* 0x0001e80000004800 */
[----:B------:R0:W-:Y:S04]  /*4250*/  STS [R0.X4+0x800], R75 ;  /* 0x0008004b00007388 */ /* 0x0001e80000004800 */
[----:B------:R0:W-:Y:S04]  /*4260*/  STS [R0.X4+0x900], R77 ;  /* 0x0009004d00007388 */ /* 0x0001e80000004800 */
[----:B------:R0:W-:Y:S01]  /*4270*/  STS [R0.X4+0xa00], R79 ;  /* 0x000a004f00007388 */ /* 0x0001e20000004800 */
[----:B------:R-:W-:Y:S05]  /*4280*/  @P6 BRA `(.L_x_1) ;  /* 0x000000a000006947 */ /* 0x000fea0003800000 */
[----:B------:R-:W-:Y:S01]  /*4290*/  ISETP.GE.AND P6, PT, R204, 0x1, PT ;  /* 0x00000001cc00780c */ /* 0x000fe20003fc6270 */
[----:B------:R-:W-:Y:S01]  /*42a0*/  BSSY B1, `(.L_x_2) ;  /* 0x0000007000017945 */ /* 0x000fe20003800000 */
[----:B------:R-:W-:-:S11]  /*42b0*/  HFMA2.MMA R49, -RZ, RZ, 0, 0 ;  /* 0x00000000ff317435 */ /* 0x000fd600000001ff */
[----:B------:R-:W-:Y:S05]  /*42c0*/  @!P6 BRA `(.L_x_3) ;  /* 0x000000400000e947 */ /* 0x000fea0003800000 */
[----:B------:R-:W-:Y:S01]  /*42d0*/  MOV R49, 0x4 ;  /* 0x0000000400317802 */ /* 0x000fe20000000f00 */
[----:B------:R-:W-:-:S04]  /*42e0*/  IMAD R48, R44, 0xc40, R42 ;  /* 0x00000c402c307824 */ /* 0x000fc800078e022a */
[----:B------:R-:W-:-:S06]  /*42f0*/  IMAD.WIDE R48, R48, R49, c[0x0][0x160] ;  /* 0x0000580030307625 */ /* 0x000fcc00078e0231 */
[----:B------:R1:W5:Y:S02]  /*4300*/  LDG.E.CONSTANT R49, [R48.64] ;  /* 0x0000000430317981 */ /* 0x000364000c1e9900 */
.L_x_3:
[----:B------:R-:W-:Y:S05]  /*4310*/  BSYNC B1 ;  /* 0x0000000000017941 */ /* 0x000fea0003800000 */
.L_x_2:
[----:B-----5:R2:W-:Y:S02]  /*4320*/  STS [R0.X4+0xb00], R49 ;  /* 0x000b003100007388 */ /* 0x0205e40000004800 */
.L_x_1:
[----:B------:R-:W-:Y:S05]  /*4330*/  BSYNC B0 ;  /* 0x0000000000007941 */ /* 0x000fea0003800000 */
.L_x_0:
[----:B--2---:R-:W-:Y:S01]  /*4340*/  IMAD R49, R216, 0x48000, R0 ;  /* 0x00048000d8317824 */ /* 0x004fe200078e0200 */
[----:B0-----:R-:W-:-:S03]  /*4350*/  MOV R43, 0x4 ;  /* 0x00000004002b7802 */ /* 0x001fc60000000f00 */
[----:B------:R-:W-:-:S04]  /*4360*/  IMAD R54, R44, 0x90, R49 ;  /* 0x000000902c367824 */ /* 0x000fc800078e0231 */
[----:B------:R-:W-:-:S05]  /*4370*/  IMAD.WIDE R54, R54, R43, c[0x0][0x168] ;  /* 0x00005a0036367625 */ /* 0x000fca00078e022b */
[----:B------:R0:W2:Y:S04]  /*4380*/  LDG.E.CONSTANT R106, [R54.64+0x12000] ;  /* 0x01200004366a7981 */ /* 0x0000a8000c1e9900 */
[----:B------:R0:W3:Y:S04]  /*4390*/  LDG.E.CONSTANT R104, [R54.64+0x24000] ;  /* 0x0240000436687981 */ /* 0x0000e8000c1e9900 */
[----:B------:R0:W4:Y:S04]  /*43a0*/  LDG.E.CONSTANT R110, [R54.64] ;  /* 0x00000004366e7981 */ /* 0x000128000c1e9900 */
[----:B------:R0:W5:Y:S04]  /*43b0*/  LDG.E.CONSTANT R98, [R54.64+0x7e000] ;  /* 0x07e0000436627981 */ /* 0x000168000c1e9900 */
[----:B------:R0:W2:Y:S04]  /*43c0*/  LDG.E.CONSTANT R111, [R54.64+0x100] ;  /* 0x00010004366f7981 */ /* 0x0000a8000c1e9900 */
[----:B------:R0:W2:Y:S04]  /*43d0*/  LDG.E.CONSTANT R92, [R54.64+0xb4000] ;  /* 0x0b400004365c7981 */ /* 0x0000a8000c1e9900 */
[----:B------:R0:W2:Y:S04]  /*43e0*/  LDG.E.CONSTANT R94, [R54.64+0xa2000] ;  /* 0x0a200004365e7981 */ /* 0x0000a8000c1e9900 */
[----:B------:R0:W2:Y:S04]  /*43f0*/  LDG.E.CONSTANT R102, [R54.64+0x6c000] ;  /* 0x06c0000436667981 */ /* 0x0000a8000c1e9900 */
[----:B------:R0:W2:Y:S04]  /*4400*/  LDG.E.CONSTANT R90, [R54.64+0xea000] ;  /* 0x0ea00004365a7981 */ /* 0x0000a8000c1e9900 */
[----:B------:R0:W2:Y:S04]  /*4410*/  LDG.E.CONSTANT R101, [R54.64+0x48000] ;  /* 0x0480000436657981 */ /* 0x0000a8000c1e9900 */
[----:B------:R0:W2:Y:S01]  /*4420*/  LDG.E.CONSTANT R103, [R54.64+0x36000] ;  /* 0x0360000436677981 */ /* 0x0000a2000c1e9900 */
[----:B------:R-:W-:-:S02]  /*4430*/  IMAD R86, R44, 0x90, R203 ;  /* 0x000000902c567824 */ /* 0x000fc400078e02cb */
[----:B------:R-:W-:Y:S01]  /*4440*/  IMAD R50, R44, 0x90, R201 ;  /* 0x000000902c327824 */ /* 0x000fe200078e02c9 */
[----:B------:R0:W2:Y:S01]  /*4450*/  LDG.E.CONSTANT R88, [R54.64+0x10e000] ;  /* 0x10e0000436587981 */ /* 0x0000a2000c1e9900 */
[----:B------:R-:W-:-:S03]  /*4460*/  IMAD.WIDE R86, R86, R43, c[0x0][0x168] ;  /* 0x00005a0056567625 */ /* 0x000fc600078e022b */
[----:B------:R0:W2:Y:S01]  /*4470*/  LDG.E.CONSTANT R99, [R54.64+0x5a000] ;  /* 0x05a0000436637981 */ /* 0x0000a2000c1e9900 */
[----:B------:R-:W-:-:S03]  /*4480*/  IMAD.WIDE R50, R50, R43, c[0x0][0x168] ;  /* 0x00005a0032327625 */ /* 0x000fc600078e022b */
[----:B------:R1:W2:Y:S02]  /*4490*/  LDG.E.CONSTANT R86, [R86.64] ;  /* 0x0000000456567981 */ /* 0x0002a4000c1e9900 */
[----:B-1----:R-:W-:Y:S02]  /*44a0*/  IMAD R48, R44, 0x90, R200 ;  /* 0x000000902c307824 */ /* 0x002fe400078e02c8 */
[----:B------:R0:W2:Y:S04]  /*44b0*/  LDG.E.CONSTANT R95, [R54.64+0x90000] ;  /* 0x09000004365f7981 */ /* 0x0000a8000c1e9900 */
[----:B------:R0:W2:Y:S04]  /*44c0*/  LDG.E.CONSTANT R91, [R54.64+0xc6000] ;  /* 0x0c600004365b7981 */ /* 0x0000a8000c1e9900 */
[----:B------:R0:W2:Y:S04]  /*44d0*/  LDG.E.CONSTANT R93, [R54.64+0xd8000] ;  /* 0x0d800004365d7981 */ /* 0x0000a8000c1e9900 */
[----:B------:R0:W2:Y:S01]  /*44e0*/  LDG.E.CONSTANT R89, [R54.64+0xfc000] ;  /* 0x0fc0000436597981 */ /* 0x0000a2000c1e9900 */
[----:B------:R-:W-:-:S03]  /*44f0*/  IMAD.WIDE R48, R48, R43, c[0x0][0x168] ;  /* 0x00005a0030307625 */ /* 0x000fc600078e022b */
[----:B------:R1:W2:Y:S01]  /*4500*/  LDG.E.CONSTANT R87, [R50.64] ;  /* 0x0000000432577981 */ /* 0x0002a2000c1e9900 */
[----:B------:R-:W-:-:S03]  /*4510*/  IMAD R56, R44, 0x90, R198 ;  /* 0x000000902c387824 */ /* 0x000fc600078e02c6 */
[----:B------:R1:W2:Y:S01]  /*4520*/  LDG.E.CONSTANT R83, [R48.64] ;  /* 0x0000000430537981 */ /* 0x0002a2000c1e9900 */
[----:B0-----:R-:W-:-:S04]  /*4530*/  IMAD R54, R44, 0x90, R199 ;  /* 0x000000902c367824 */ /* 0x001fc800078e02c7 */
[----:B-1----:R-:W-:-:S05]  /*4540*/  IMAD.WIDE R50, R54, R43, c[0x0][0x168] ;  /* 0x00005a0036327625 */ /* 0x002fca00078e022b */
[----:B------:R0:W2:Y:S01]  /*4550*/  LDG.E.CONSTANT R82, [R50.64] ;  /* 0x0000000432527981 */ /* 0x0000a2000c1e9900 */
[----:B------:R-:W-:-:S04]  /*4560*/  IMAD.WIDE R48, R56, R43, c[0x0][0x168] ;  /* 0x00005a0038307625 */ /* 0x000fc800078e022b */
[C---:B------:R-:W-:Y:S01]  /*4570*/  IMAD R54, R44.reuse, 0x90, R197 ;  /* 0x000000902c367824 */ /* 0x040fe200078e02c5 */
[----:B------:R1:W2:Y:S01]  /*4580*/  LDG.E.CONSTANT R81, [R48.64] ;  /* 0x0000000430517981 */ /* 0x0002a2000c1e9900 */
[----:B------:R-:W-:-:S04]  /*4590*/  IMAD R58, R44, 0x90, R195 ;  /* 0x000000902c3a7824 */ /* 0x000fc800078e02c3 */
[----:B0-----:R-:W-:-:S04]  /*45a0*/  IMAD.WIDE R50, R58, R43, c[0x0][0x168] ;  /* 0x00005a003a327625 */ /* 0x001fc800078e022b */
[-C--:B-1----:R-:W-:Y:S01]  /*45b0*/  IMAD.WIDE R48, R54, R43.reuse, c[0x0][0x168] ;  /* 0x00005a0036307625 */ /* 0x082fe200078e022b */
[----:B------:R0:W2:Y:S03]  /*45c0*/  LDG.E.CONSTANT R80, [R50.64] ;  /* 0x0000000432507981 */ /* 0x0000a6000c1e9900 */
[C---:B------:R-:W-:Y:S01]  /*45d0*/  IMAD R54, R44.reuse, 0x90, R194 ;  /* 0x000000902c367824 */ /* 0x040fe200078e02c2 */
[----:B------:R1:W2:Y:S01]  /*45e0*/  LDG.E.CONSTANT R79, [R48.64] ;  /* 0x00000004304f7981 */ /* 0x0002a2000c1e9900 */
[----:B------:R-:W-:Y:S02]  /*45f0*/  IMAD R52, R44, 0x90, R202 ;  /* 0x000000902c347824 */ /* 0x000fe400078e02ca */
[----:B-1----:R-:W-:-:S04]  /*4600*/  IMAD.WIDE R48, R54, R43, c[0x0][0x168] ;  /* 0x00005a0036307625 */ /* 0x002fc800078e022b */
[----:B------:R-:W-:Y:S01]  /*4610*/  IMAD R54, R44, 0x90, R193 ;  /* 0x000000902c367824 */ /* 0x000fe200078e02c1 */
[----:B------:R1:W2:Y:S03]  /*4620*/  LDG.E.CONSTANT R77, [R48.64] ;  /* 0x00000004304d7981 */ /* 0x0002a6000c1e9900 */
[----:B0-----:R-:W-:-:S04]  /*4630*/  IMAD.WIDE R50, R54, R43, c[0x0][0x168] ;  /* 0x00005a0036327625 */ /* 0x001fc800078e022b */
[-C--:B------:R-:W-:Y:S01]  /*4640*/  IMAD.WIDE R52, R52, R43.reuse, c[0x0][0x168] ;  /* 0x00005a0034347625 */ /* 0x080fe200078e022b */
[----:B------:R0:W2:Y:S03]  /*4650*/  LDG.E.CONSTANT R76, [R50.64] ;  /* 0x00000004324c7981 */ /* 0x0000a6000c1e9900 */
[C---:B------:R-:W-:Y:S01]  /*4660*/  IMAD R56, R44.reuse, 0x90, R196 ;  /* 0x000000902c387824 */ /* 0x040fe200078e02c4 */
[----:B------:R0:W2:Y:S01]  /*4670*/  LDG.E.CONSTANT R85, [R52.64] ;  /* 0x0000000434557981 */ /* 0x0000a2000c1e9900 */
[----:B------:R-:W-:Y:S02]  /*4680*/  IMAD R58, R44, 0x90, R189 ;  /* 0x000000902c3a7824 */ /* 0x000fe400078e02bd */
[----:B0-----:R-:W-:-:S04]  /*4690*/  IMAD.WIDE R52, R56, R43, c[0x0][0x168] ;  /* 0x00005a0038347625 */ /* 0x001fc800078e022b */
[----:B------:R-:W-:Y:S01]  /*46a0*/  IMAD R56, R44, 0x90, R192 ;  /* 0x000000902c387824 */ /* 0x000fe200078e02c0 */
[----:B------:R0:W2:Y:S03]  /*46b0*/  LDG.E.CONSTANT R78, [R52.64] ;  /* 0x00000004344e7981 */ /* 0x0000a6000c1e9900 */
[----:B-1----:R-:W-:-:S04]  /*46c0*/  IMAD.WIDE R48, R56, R43, c[0x0][0x168] ;  /* 0x00005a0038307625 */ /* 0x002fc800078e022b */
[----:B------:R-:W-:Y:S01]  /*46d0*/  IMAD R56, R44, 0x90, R190 ;  /* 0x000000902c387824 */ /* 0x000fe200078e02be */
[----:B------:R1:W2:Y:S01]  /*46e0*/  LDG.E.CONSTANT R75, [R48.64] ;  /* 0x00000004304b7981 */ /* 0x0002a2000c1e9900 */
[----:B------:R-:W-:-:S04]  /*46f0*/  IMAD.WIDE R50, R58, R43, c[0x0][0x168] ;  /* 0x00005a003a327625 */ /* 0x000fc800078e022b */
[-C--:B0-----:R-:W-:Y:S01]  /*4700*/  IMAD.WIDE R52, R56, R43.reuse, c[0x0][0x168] ;  /* 0x00005a0038347625 */ /* 0x081fe200078e022b */
[----:B------:R0:W2:Y:S03]  /*4710*/  LDG.E.CONSTANT R74, [R50.64] ;  /* 0x00000004324a7981 */ /* 0x0000a6000c1e9900 */
[----:B------:R-:W-:Y:S01]  /*4720*/  IMAD R56, R44, 0x90, R187 ;  /* 0x000000902c387824 */ /* 0x000fe200078e02bb */
[----:B------:R0:W2:Y:S03]  /*4730*/  LDG.E.CONSTANT R72, [R52.64] ;  /* 0x0000000434487981 */ /* 0x0000a6000c1e9900 */
[----:B------:R-:W-:-:S05]  /*4740*/  IMAD.WIDE R56, R56, R43, c[0x0][0x168] ;  /* 0x00005a0038387625 */ /* 0x000fca00078e022b */
[----:B------:R0:W2:Y:S01]  /*4750*/  LDG.E.CONSTANT R70, [R56.64] ;  /* 0x0000000438467981 */ /* 0x0000a2000c1e9900 */
[C---:B------:R-:W-:Y:S02]  /*4760*/  IMAD R60, R44.reuse, 0x90, R188 ;  /* 0x000000902c3c7824 */ /* 0x040fe400078e02bc */
[----:B------:R-:W-:Y:S02]  /*4770*/  IMAD R64, R44, 0x90, R183 ;  /* 0x000000902c407824 */ /* 0x000fe400078e02b7 */
[----:B-1----:R-:W-:-:S04]  /*4780*/  IMAD.WIDE R48, R60, R43, c[0x0][0x168] ;  /* 0x00005a003c307625 */ /* 0x002fc800078e022b */
[----:B------:R-:W-:Y:S01]  /*4790*/  IMAD R60, R44, 0x90, R185 ;  /* 0x000000902c3c7824 */ /* 0x000fe200078e02b9 */
[----:B------:R1:W2:Y:S03]  /*47a0*/  LDG.E.CONSTANT R71, [R48.64] ;  /* 0x0000000430477981 */ /* 0x0002a6000c1e9900 */
[----:B0-----:R-:W-:-:S04]  /*47b0*/  IMAD.WIDE R52, R60, R43, c[0x0][0x168] ;  /* 0x00005a003c347625 */ /* 0x001fc800078e022b */
[----:B------:R-:W-:Y:S01]  /*47c0*/  IMAD R60, R44, 0x90, R181 ;  /* 0x000000902c3c7824 */ /* 0x000fe200078e02b5 */
[----:B------:R0:W2:Y:S01]  /*47d0*/  LDG.E.CONSTANT R67, [R52.64] ;  /* 0x0000000434437981 */ /* 0x0000a2000c1e9900 */
[----:B-1----:R-:W-:-:S04]  /*47e0*/  IMAD.WIDE R48, R64, R43, c[0x0][0x168] ;  /* 0x00005a0040307625 */ /* 0x002fc800078e022b */
[C---:B------:R-:W-:Y:S01]  /*47f0*/  IMAD R54, R44.reuse, 0x90, R191 ;  /* 0x000000902c367824 */ /* 0x040fe200078e02bf */
[----:B------:R1:W2:Y:S01]  /*4800*/  LDG.E.CONSTANT R68, [R48.64] ;  /* 0x0000000430447981 */ /* 0x0002a2000c1e9900 */
[----:B------:R-:W-:Y:S02]  /*4810*/  IMAD R64, R44, 0x90, R179 ;  /* 0x000000902c407824 */ /* 0x000fe400078e02b3 */
[----:B0-----:R-:W-:-:S04]  /*4820*/  IMAD.WIDE R52, R60, R43, c[0x0][0x168] ;  /* 0x00005a003c347625 */ /* 0x001fc800078e022b */
[----:B------:R-:W-:-:S04]  /*4830*/  IMAD.WIDE R54, R54, R43, c[0x0][0x168] ;  /* 0x00005a0036367625 */ /* 0x000fc800078e022b */
[C---:B------:R-:W-:Y:S01]  /*4840*/  IMAD R58, R44.reuse, 0x90, R186 ;  /* 0x000000902c3a7824 */ /* 0x040fe200078e02ba */
[----:B------:R0:W3:Y:S01]  /*4850*/  LDG.E.CONSTANT R73, [R54.64] ;  /* 0x0000000436497981 */ /* 0x0000e2000c1e9900 */
[----:B------:R-:W-:Y:S02]  /*4860*/  IMAD R62, R44, 0x90, R184 ;  /* 0x000000902c3e7824 */ /* 0x000fe400078e02b8 */
[-C--:B------:R-:W-:Y:S02]  /*4870*/  IMAD.WIDE R60, R64, R43.reuse, c[0x0][0x168] ;  /* 0x00005a00403c7625 */ /* 0x080fe400078e022b */
[----:B------:R1:W3:Y:S02]  /*4880*/  LDG.E.CONSTANT R64, [R52.64] ;  /* 0x0000000434407981 */ /* 0x0002e4000c1e9900 */
[-C--:B------:R-:W-:Y:S02]  /*4890*/  IMAD.WIDE R50, R62, R43.reuse, c[0x0][0x168] ;  /* 0x00005a003e327625 */ /* 0x080fe400078e022b */
[----:B------:R1:W3:Y:S02]  /*48a0*/  LDG.E.CONSTANT R60, [R60.64] ;  /* 0x000000043c3c7981 */ /* 0x0002e4000c1e9900 */
[----:B0-----:R-:W-:-:S02]  /*48b0*/  IMAD.WIDE R54, R58, R43, c[0x0][0x168] ;  /* 0x00005a003a367625 */ /* 0x001fc400078e022b */
[----:B------:R0:W3:Y:S02]  /*48c0*/  LDG.E.CONSTANT R66, [R50.64] ;  /* 0x0000000432427981 */ /* 0x0000e4000c1e9900 */
[C---:B------:R-:W-:Y:S02]  /*48d0*/  IMAD R58, R44.reuse, 0x90, R182 ;  /* 0x000000902c3a7824 */ /* 0x040fe400078e02b6 */
[----:B------:R-:W-:Y:S01]  /*48e0*/  IMAD R62, R44, 0x90, R180 ;  /* 0x000000902c3e7824 */ /* 0x000fe200078e02b4 */
[----:B------:R1:W3:Y:S03]  /*48f0*/  LDG.E.CONSTANT R69, [R54.64] ;  /* 0x0000000436457981 */ /* 0x0002e6000c1e9900 */
[----:B0-----:R-:W-:-:S04]  /*4900*/  IMAD.WIDE R50, R62, R43, c[0x0][0x168] ;  /* 0x00005a003e327625 */ /* 0x001fc800078e022b */
[-C--:B-1----:R-:W-:Y:S01]  /*4910*/  IMAD.WIDE R54, R58, R43.reuse, c[0x0][0x168] ;  /* 0x00005a003a367625 */ /* 0x082fe200078e022b */
[----:B------:R0:W4:Y:S03]  /*4920*/  LDG.E.CONSTANT R62, [R50.64] ;  /* 0x00000004323e7981 */ /* 0x000126000c1e9900 */
[C---:B------:R-:W-:Y:S01]  /*4930*/  IMAD R58, R44.reuse, 0x90, R176 ;  /* 0x000000902c3a7824 */ /* 0x040fe200078e02b0 */
[----:B------:R1:W5:Y:S01]  /*4940*/  LDG.E.CONSTANT R65, [R54.64] ;  /* 0x0000000436417981 */ /* 0x000362000c1e9900 */
[----:B------:R-:W-:Y:S02]  /*4950*/  IMAD R96, R44, 0x90, R178 ;  /* 0x000000902c607824 */ /* 0x000fe400078e02b2 */
[----:B-1----:R-:W-:-:S05]  /*4960*/  IMAD.WIDE R54, R58, R43, c[0x0][0x168] ;  /* 0x00005a003a367625 */ /* 0x002fca00078e022b */
[----:B------:R1:W5:Y:S01]  /*4970*/  LDG.E.CONSTANT R58, [R54.64] ;  /* 0x00000004363a7981 */ /* 0x000362000c1e9900 */
[----:B------:R-:W-:-:S04]  /*4980*/  IMAD.WIDE R48, R96, R43, c[0x0][0x168] ;  /* 0x00005a0060307625 */ /* 0x000fc800078e022b */
[C---:B------:R-:W-:Y:S01]  /*4990*/  IMAD R56, R44.reuse, 0x90, R177 ;  /* 0x000000902c387824 */ /* 0x040fe200078e02b1 */
[----:B------:R0:W5:Y:S01]  /*49a0*/  LDG.E.CONSTANT R59, [R48.64] ;  /* 0x00000004303b7981 */ /* 0x000162000c1e9900 */
[----:B------:R-:W-:Y:S02]  /*49b0*/  IMAD R108, R44, 0x90, R174 ;  /* 0x000000902c6c7824 */ /* 0x000fe400078e02ae */
[----:B------:R-:W-:-:S05]  /*49c0*/  IMAD.WIDE R56, R56, R43, c[0x0][0x168] ;  /* 0x00005a0038387625 */ /* 0x000fca00078e022b */
[----:B------:R1:W5:Y:S01]  /*49d0*/  LDG.E.CONSTANT R61, [R56.64] ;  /* 0x00000004383d7981 */ /* 0x000362000c1e9900 */
[----:B0-----:R-:W-:-:S05]  /*49e0*/  IMAD.WIDE R48, R108, R43, c[0x0][0x168] ;  /* 0x00005a006c307625 */ /* 0x001fca00078e022b */
[----:B-1----:R0:W5:Y:S01]  /*49f0*/  LDG.E.CONSTANT R56, [R48.64] ;  /* 0x0000000430387981 */ /* 0x002162000c1e9900 */
[----:B------:R-:W-:-:S04]  /*4a00*/  IMAD R96, R44, 0x90, R175 ;  /* 0x000000902c607824 */ /* 0x000fc800078e02af */
[----:B------:R-:W-:-:S05]  /*4a10*/  IMAD.WIDE R50, R96, R43, c[0x0][0x168] ;  /* 0x00005a0060327625 */ /* 0x000fca00078e022b */
[----:B------:R1:W5:Y:S01]  /*4a20*/  LDG.E.CONSTANT R57, [R50.64] ;  /* 0x0000000432397981 */ /* 0x000362000c1e9900 */
[C---:B------:R-:W-:Y:S02]  /*4a30*/  IMAD R112, R44.reuse, 0x90, R173 ;  /* 0x000000902c707824 */ /* 0x040fe400078e02ad */
[C---:B------:R-:W-:Y:S02]  /*4a40*/  IMAD R108, R44.reuse, 0x90, R171 ;  /* 0x000000902c6c7824 */ /* 0x040fe400078e02ab */
[----:B------:R-:W-:Y:S02]  /*4a50*/  IMAD R114, R44, 0x90, R168 ;  /* 0x000000902c727824 */ /* 0x000fe400078e02a8 */
[----:B------:R-:W-:-:S04]  /*4a60*/  IMAD.WIDE R52, R112, R43, c[0x0][0x168] ;  /* 0x00005a0070347625 */ /* 0x000fc800078e022b */
[C---:B------:R-:W-:Y:S02]  /*4a70*/  IMAD R96, R44.reuse, 0x90, R172 ;  /* 0x000000902c607824 */ /* 0x040fe400078e02ac */
[----:B------:R-:W-:Y:S01]  /*4a80*/  IMAD R112, R44, 0x90, R170 ;  /* 0x000000902c707824 */ /* 0x000fe200078e02aa */
[----:B------:R1:W5:Y:S01]  /*4a90*/  LDG.E.CONSTANT R52, [R52.64] ;  /* 0x0000000434347981 */ /* 0x000362000c1e9900 */
[----:B------:R-:W-:-:S04]  /*4aa0*/  IMAD.WIDE R54, R108, R43, c[0x0][0x168] ;  /* 0x00005a006c367625 */ /* 0x000fc800078e022b */
[-C--:B0-----:R-:W-:Y:S02]  /*4ab0*/  IMAD.WIDE R48, R114, R43.reuse, c[0x0][0x168] ;  /* 0x00005a0072307625 */ /* 0x081fe400078e022b */
[----:B------:R0:W5:Y:S02]  /*4ac0*/  LDG.E.CONSTANT R54, [R54.64] ;  /* 0x0000000436367981 */ /* 0x000164000c1e9900 */
[-C--:B------:R-:W-:Y:S02]  /*4ad0*/  IMAD.WIDE R96, R96, R43.reuse, c[0x0][0x168] ;  /* 0x00005a0060607625 */ /* 0x080fe400078e022b */
[----:B------:R0:W5:Y:S02]  /*4ae0*/  LDG.E.CONSTANT R247, [R48.64] ;  /* 0x0000000430f77981 */ /* 0x000164000c1e9900 */
[----:B-1----:R-:W-:Y:S02]  /*4af0*/  IMAD.WIDE R50, R112, R43, c[0x0][0x168] ;  /* 0x00005a0070327625 */ /* 0x002fe400078e022b */
[----:B------:R1:W5:Y:S02]  /*4b00*/  LDG.E.CONSTANT R53, [R96.64] ;  /* 0x0000000460357981 */ /* 0x000364000c1e9900 */
[----:B------:R-:W-:-:S02]  /*4b10*/  IMAD R118, R44, 0x90, R163 ;  /* 0x000000902c767824 */ /* 0x000fc400078e02a3 */
[C---:B------:R-:W-:Y:S01]  /*4b20*/  IMAD R108, R44.reuse, 0x90, R166 ;  /* 0x000000902c6c7824 */ /* 0x040fe200078e02a6 */
[----:B0-----:R0:W5:Y:S01]  /*4b30*/  LDG.E.CONSTANT R55, [R50.64] ;  /* 0x0000000432377981 */ /* 0x001162000c1e9900 */
[C---:B------:R-:W-:Y:S02]  /*4b40*/  IMAD R112, R44.reuse, 0x90, R165 ;  /* 0x000000902c707824 */ /* 0x040fe400078e02a5 */
[C---:B------:R-:W-:Y:S02]  /*4b50*/  IMAD R116, R44.reuse, 0x90, R167 ;  /* 0x000000902c747824 */ /* 0x040fe400078e02a7 */
[----:B------:R-:W-:Y:S02]  /*4b60*/  IMAD R114, R44, 0x90, R164 ;  /* 0x000000902c727824 */ /* 0x000fe400078e02a4 */
[----:B------:R-:W-:-:S04]  /*4b70*/  IMAD.WIDE R48, R118, R43, c[0x0][0x168] ;  /* 0x00005a0076307625 */ /* 0x000fc800078e022b */
[-C--:B------:R-:W-:Y:S01]  /*4b80*/  IMAD.WIDE R108, R108, R43.reuse, c[0x0][0x168] ;  /* 0x00005a006c6c7625 */ /* 0x080fe200078e022b */
[----:B------:R0:W5:Y:S03]  /*4b90*/  LDG.E.CONSTANT R242, [R48.64] ;  /* 0x0000000430f27981 */ /* 0x000166000c1e9900 */
[-C--:B-1----:R-:W-:Y:S01]  /*4ba0*/  IMAD.WIDE R96, R112, R43.reuse, c[0x0][0x168] ;  /* 0x00005a0070607625 */ /* 0x082fe200078e022b */
[----:B------:R1:W5:Y:S03]  /*4bb0*/  LDG.E.CONSTANT R245, [R108.64] ;  /* 0x000000046cf57981 */ /* 0x000366000c1e9900 */
[-C--:B------:R-:W-:Y:S01]  /*4bc0*/  IMAD.WIDE R116, R116, R43.reuse, c[0x0][0x168] ;  /* 0x00005a0074747625 */ /* 0x080fe200078e022b */
[----:B------:R1:W5:Y:S03]  /*4bd0*/  LDG.E.CONSTANT R244, [R96.64] ;  /* 0x0000000460f47981 */ /* 0x000366000c1e9900 */
[----:B0-----:R-:W-:Y:S01]  /*4be0*/  IMAD.WIDE R50, R114, R43, c[0x0][0x168] ;  /* 0x00005a0072327625 */ /* 0x001fe200078e022b */
[----:B------:R0:W5:Y:S03]  /*4bf0*/  LDG.E.CONSTANT R246, [R116.64] ;  /* 0x0000000474f67981 */ /* 0x000166000c1e9900 */
[C---:B------:R-:W-:Y:S01]  /*4c00*/  IMAD R220, R44.reuse, 0x90, R158 ;  /* 0x000000902cdc7824 */ /* 0x040fe200078e029e */
[----:B------:R0:W5:Y:S01]  /*4c10*/  LDG.E.CONSTANT R243, [R50.64] ;  /* 0x0000000432f37981 */ /* 0x000162000c1e9900 */
[----:B------:R-:W-:-:S02]  /*4c20*/  IMAD R114, R44, 0x90, R161 ;  /* 0x000000902c727824 */ /* 0x000fc400078e02a1 */
[C---:B------:R-:W-:Y:S02]  /*4c30*/  IMAD R118, R44.reuse, 0x90, R160 ;  /* 0x000000902c767824 */ /* 0x040fe400078e02a0 */
[----:B------:R-:W-:Y:S02]  /*4c40*/  IMAD R112, R44, 0x90, R162 ;  /* 0x000000902c707824 */ /* 0x000fe400078e02a2 */
[----:B------:R-:W-:-:S04]  /*4c50*/  IMAD.WIDE R48, R220, R43, c[0x0][0x168] ;  /* 0x00005a00dc307625 */ /* 0x000fc800078e022b */
        /* <DEDUP_REMOVED lines=11> */
[----:B-1----:R-:W-:-:S04]  /*4d10*/  IMAD.WIDE R48, R220, R43, c[0x0][0x168] ;  /* 0x00005a00dc307625 */ /* 0x002fc800078e022b */
[-C--:B------:R-:W-:Y:S01]  /*4d20*/  IMAD.WIDE R108, R114, R43.reuse, c[0x0][0x168] ;  /* 0x00005a00726c7625 */ /* 0x080fe200078e022b */
[----:B------:R1:W5:Y:S03]  /*4d30*/  LDG.E.CONSTANT R232, [R48.64] ;  /* 0x0000000430e87981 */ /* 0x000366000c1e9900 */
[-C--:B0-----:R-:W-:Y:S01]  /*4d40*/  IMAD.WIDE R96, R118, R43.reuse, c[0x0][0x168] ;  /* 0x00005a0076607625 */ /* 0x081fe200078e022b */
[----:B------:R0:W5:Y:S03]  /*4d50*/  LDG.E.CONSTANT R235, [R108.64] ;  /* 0x000000046ceb7981 */ /* 0x000166000c1e9900 */
[----:B------:R-:W-:Y:S01]  /*4d60*/  IMAD.WIDE R116, R112, R43, c[0x0][0x168] ;  /* 0x00005a0070747625 */ /* 0x000fe200078e022b */
[----:B------:R0:W5:Y:S03]  /*4d70*/  LDG.E.CONSTANT R234, [R96.64] ;  /* 0x0000000460ea7981 */ /* 0x000166000c1e9900 */
[C---:B------:R-:W-:Y:S01]  /*4d80*/  IMAD R220, R44.reuse, 0x90, R148 ;  /* 0x000000902cdc7824 */ /* 0x040fe200078e0294 */
[----:B------:R0:W5:Y:S01]  /*4d90*/  LDG.E.CONSTANT R236, [R116.64] ;  /* 0x0000000474ec7981 */ /* 0x000162000c1e9900 */
[----:B------:R-:W-:-:S02]  /*4da0*/  IMAD R114, R44, 0x90, R151 ;  /* 0x000000902c727824 */ /* 0x000fc400078e0297 */
[C---:B------:R-:W-:Y:S02]  /*4db0*/  IMAD R118, R44.reuse, 0x90, R150 ;  /* 0x000000902c767824 */ /* 0x040fe400078e0296 */
[----:B------:R-:W-:Y:S02]  /*4dc0*/  IMAD R112, R44, 0x90, R152 ;  /* 0x000000902c707824 */ /* 0x000fe400078e0298 */
[----:B-1----:R-:W-:-:S04]  /*4dd0*/  IMAD.WIDE R48, R220, R43, c[0x0][0x168] ;  /* 0x00005a00dc307625 */ /* 0x002fc800078e022b */
[-C--:B0-----:R-:W-:Y:S01]  /*4de0*/  IMAD.WIDE R108, R114, R43.reuse, c[0x0][0x168] ;  /* 0x00005a00726c7625 */ /* 0x081fe200078e022b */
[----:B------:R0:W5:Y:S03]  /*4df0*/  LDG.E.CONSTANT R227, [R48.64] ;  /* 0x0000000430e37981 */ /* 0x000166000c1e9900 */
[-C--:B------:R-:W-:Y:S01]  /*4e00*/  IMAD.WIDE R96, R118, R43.reuse, c[0x0][0x168] ;  /* 0x00005a0076607625 */ /* 0x080fe200078e022b */
[----:B------:R1:W5:Y:S03]  /*4e10*/  LDG.E.CONSTANT R230, [R108.64] ;  /* 0x000000046ce67981 */ /* 0x000366000c1e9900 */
[----:B------:R-:W-:Y:S01]  /*4e20*/  IMAD.WIDE R116, R112, R43, c[0x0][0x168] ;  /* 0x00005a0070747625 */ /* 0x000fe200078e022b */
[----:B------:R1:W5:Y:S03]  /*4e30*/  LDG.E.CONSTANT R229, [R96.64] ;  /* 0x0000000460e57981 */ /* 0x000366000c1e9900 */
[C---:B------:R-:W-:Y:S01]  /*4e40*/  IMAD R118, R44.reuse, 0x90, R145 ;  /* 0x000000902c767824 */ /* 0x040fe200078e0291 */
[----:B------:R1:W5:Y:S01]  /*4e50*/  LDG.E.CONSTANT R231, [R116.64] ;  /* 0x0000000474e77981 */ /* 0x000362000c1e9900 */
[----:B------:R-:W-:-:S02]  /*4e60*/  IMAD R218, R44, 0x90, R159 ;  /* 0x000000902cda7824 */ /* 0x000fc400078e029f */
[----:B------:R-:W-:Y:S02]  /*4e70*/  IMAD R112, R44, 0x90, R147 ;  /* 0x000000902c707824 */ /* 0x000fe400078e0293 */
[----:B0-----:R-:W-:-:S04]  /*4e80*/  IMAD.WIDE R48, R118, R43, c[0x0][0x168] ;  /* 0x00005a0076307625 */ /* 0x001fc800078e022b */
[-C--:B------:R-:W-:Y:S01]  /*4e90*/  IMAD.WIDE R50, R218, R43.reuse, c[0x0][0x168] ;  /* 0x00005a00da327625 */ /* 0x080fe200078e022b */
[----:B------:R0:W5:Y:S03]  /*4ea0*/  LDG.E.CONSTANT R224, [R48.64] ;  /* 0x0000000430e07981 */ /* 0x000166000c1e9900 */
[----:B-1----:R-:W-:Y:S01]  /*4eb0*/  IMAD.WIDE R108, R112, R43, c[0x0][0x168] ;  /* 0x00005a00706c7625 */ /* 0x002fe200078e022b */
[----:B------:R1:W5:Y:S03]  /*4ec0*/  LDG.E.CONSTANT R238, [R50.64] ;  /* 0x0000000432ee7981 */ /* 0x000366000c1e9900 */
[C---:B------:R-:W-:Y:S01]  /*4ed0*/  IMAD R112, R44.reuse, 0x90, R143 ;  /* 0x000000902c707824 */ /* 0x040fe200078e028f */
[----:B------:R1:W5:Y:S01]  /*4ee0*/  LDG.E.CONSTANT R226, [R108.64] ;  /* 0x000000046ce27981 */ /* 0x000362000c1e9900 */
[----:B------:R-:W-:-:S02]  /*4ef0*/  IMAD R218, R44, 0x90, R154 ;  /* 0x000000902cda7824 */ /* 0x000fc400078e029a */
[----:B0-----:R-:W-:-:S04]  /*4f00*/  IMAD.WIDE R48, R112, R43, c[0x0][0x168] ;  /* 0x00005a0070307625 */ /* 0x001fc800078e022b */
[-C--:B-1----:R-:W-:Y:S01]  /*4f10*/  IMAD.WIDE R50, R218, R43.reuse, c[0x0][0x168] ;  /* 0x00005a00da327625 */ /* 0x082fe200078e022b */
[----:B------:R0:W5:Y:S03]  /*4f20*/  LDG.E.CONSTANT R222, [R48.64] ;  /* 0x0000000430de7981 */ /* 0x000166000c1e9900 */
[C---:B------:R-:W-:Y:S01]  /*4f30*/  IMAD R116, R44.reuse, 0x90, R140 ;  /* 0x000000902c747824 */ /* 0x040fe200078e028c */
[----:B------:R1:W5:Y:S01]  /*4f40*/  LDG.E.CONSTANT R233, [R50.64] ;  /* 0x0000000432e97981 */ /* 0x000362000c1e9900 */
[C---:B------:R-:W-:Y:S02]  /*4f50*/  IMAD R218, R44.reuse, 0x90, R149 ;  /* 0x000000902cda7824 */ /* 0x040fe400078e0295 */
[----:B------:R-:W-:Y:S02]  /*4f60*/  IMAD R114, R44, 0x90, R146 ;  /* 0x000000902c727824 */ /* 0x000fe400078e0292 */
[----:B0-----:R-:W-:-:S04]  /*4f70*/  IMAD.WIDE R48, R116, R43, c[0x0][0x168] ;  /* 0x00005a0074307625 */ /* 0x001fc800078e022b */
[-C--:B-1----:R-:W-:Y:S01]  /*4f80*/  IMAD.WIDE R50, R218, R43.reuse, c[0x0][0x168] ;  /* 0x00005a00da327625 */ /* 0x082fe200078e022b */
        /* <DEDUP_REMOVED lines=8> */
[-C--:B-1----:R-:W-:Y:S02]  /*5010*/  IMAD.WIDE R50, R218, R43.reuse, c[0x0][0x168] ;  /* 0x00005a00da327625 */ /* 0x082fe400078e022b */
[----:B------:R0:W5:Y:S02]  /*5020*/  LDG.E.CONSTANT R218, [R48.64] ;  /* 0x0000000430da7981 */ /* 0x000164000c1e9900 */
[-C--:B------:R-:W-:Y:S02]  /*5030*/  IMAD.WIDE R96, R112, R43.reuse, c[0x0][0x168] ;  /* 0x00005a0070607625 */ /* 0x080fe400078e022b */
[----:B------:R1:W5:Y:S02]  /*5040*/  LDG.E.CONSTANT R223, [R50.64] ;  /* 0x0000000432df7981 */ /* 0x000364000c1e9900 */
[C---:B------:R-:W-:Y:S02]  /*5050*/  IMAD R108, R44.reuse, 0x90, R137 ;  /* 0x000000902c6c7824 */ /* 0x040fe400078e0289 */
[----:B------:R-:W-:Y:S01]  /*5060*/  IMAD R114, R44, 0x90, R141 ;  /* 0x000000902c727824 */ /* 0x000fe200078e028d */
[----:B------:R2:W5:Y:S01]  /*5070*/  LDG.E.CONSTANT R221, [R96.64] ;  /* 0x0000000460dd7981 */ /* 0x000562000c1e9900 */
[----:B0-----:R-:W-:-:S04]  /*5080*/  IMAD.WIDE R48, R108, R43, c[0x0][0x168] ;  /* 0x00005a006c307625 */ /* 0x001fc800078e022b */
[----:B-1----:R-:W-:Y:S01]  /*5090*/  IMAD.WIDE R50, R114, R43, c[0x0][0x168] ;  /* 0x00005a0072327625 */ /* 0x002fe200078e022b */
[----:B------:R0:W5:Y:S03]  /*50a0*/  LDG.E.CONSTANT R118, [R48.64] ;  /* 0x0000000430767981 */ /* 0x000166000c1e9900 */
[C---:B------:R-:W-:Y:S01]  /*50b0*/  IMAD R112, R44.reuse, 0x90, R138 ;  /* 0x000000902c707824 */ /* 0x040fe200078e028a */
[----:B------:R1:W5:Y:S01]  /*50c0*/  LDG.E.CONSTANT R220, [R50.64] ;  /* 0x0000000432dc7981 */ /* 0x000362000c1e9900 */
[----:B--2---:R-:W-:-:S03]  /*50d0*/  IMAD R96, R44, 0x90, R136 ;  /* 0x000000902c607824 */ /* 0x004fc600078e0288 */
[----:B------:R2:W-:Y:S01]  /*50e0*/  STS [R0.X4+0x1440], R106 ;  /* 0x0014406a00007388 */ /* 0x0005e20000004800 */
[----:B0-----:R-:W-:-:S04]  /*50f0*/  IMAD.WIDE R48, R96, R43, c[0x0][0x168] ;  /* 0x00005a0060307625 */ /* 0x001fc800078e022b */
[-C--:B-1----:R-:W-:Y:S01]  /*5100*/  IMAD.WIDE R50, R112, R43.reuse, c[0x0][0x168] ;  /* 0x00005a0070327625 */ /* 0x082fe200078e022b */
[----:B------:R0:W5:Y:S03]  /*5110*/  LDG.E.CONSTANT R117, [R48.64] ;  /* 0x0000000430757981 */ /* 0x000166000c1e9900 */
[C---:B--2---:R-:W-:Y:S01]  /*5120*/  IMAD R106, R44.reuse, 0x90, R134 ;  /* 0x000000902c6a7824 */ /* 0x044fe200078e0286 */
[----:B------:R1:W2:Y:S01]  /*5130*/  LDG.E.CONSTANT R119, [R50.64] ;  /* 0x0000000432777981 */ /* 0x0002a2000c1e9900 */
[----:B------:R-:W-:Y:S02]  /*5140*/  IMAD R96, R44, 0x90, R135 ;  /* 0x000000902c607824 */ /* 0x000fe400078e0287 */
[----:B0-----:R-:W-:-:S04]  /*5150*/  IMAD.WIDE R48, R106, R43, c[0x0][0x168] ;  /* 0x00005a006a307625 */ /* 0x001fc800078e022b */
[-C--:B-1----:R-:W-:Y:S01]  /*5160*/  IMAD.WIDE R50, R96, R43.reuse, c[0x0][0x168] ;  /* 0x00005a0060327625 */ /* 0x082fe200078e022b */
[----:B------:R0:W2:Y:S03]  /*5170*/  LDG.E.CONSTANT R114, [R48.64] ;  /* 0x0000000430727981 */ /* 0x0000a6000c1e9900 */
[----:B------:R-:W-:Y:S01]  /*5180*/  IMAD R96, R44, 0x90, R133 ;  /* 0x000000902c607824 */ /* 0x000fe200078e0285 */
[----:B---3--:R1:W-:Y:S04]  /*5190*/  STS [R0.X4+0x1d40], R104 ;  /* 0x001d406800007388 */ /* 0x0083e80000004800 */
[----:B----4-:R3:W-:Y:S01]  /*51a0*/  STS [R0.X4+0xb40], R110 ;  /* 0x000b406e00007388 */ /* 0x0107e20000004800 */
[----:B0-----:R-:W-:-:S03]  /*51b0*/  IMAD.WIDE R48, R96, R43, c[0x0][0x168] ;  /* 0x00005a0060307625 */ /* 0x001fc600078e022b */
[----:B------:R0:W4:Y:S01]  /*51c0*/  LDG.E.CONSTANT R116, [R50.64] ;  /* 0x0000000432747981 */ /* 0x000122000c1e9900 */
[----:B------:R-:W-:-:S03]  /*51d0*/  IMAD R96, R44, 0x90, R131 ;  /* 0x000000902c607824 */ /* 0x000fc600078e0283 */
[----:B------:R0:W2:Y:S01]  /*51e0*/  LDG.E.CONSTANT R112, [R48.64] ;  /* 0x0000000430707981 */ /* 0x0000a2000c1e9900 */
[----:B-1----:R-:W-:Y:S02]  /*51f0*/  IMAD R104, R44, 0x90, R132 ;  /* 0x000000902c687824 */ /* 0x002fe400078e0284 */
[----:B0-----:R-:W-:-:S04]  /*5200*/  IMAD.WIDE R48, R96, R43, c[0x0][0x168] ;  /* 0x00005a0060307625 */ /* 0x001fc800078e022b */
[----:B------:R-:W-:Y:S01]  /*5210*/  IMAD R96, R44, 0x90, R130 ;  /* 0x000000902c607824 */ /* 0x000fe200078e0282 */
[----:B---3--:R0:W3:Y:S01]  /*5220*/  LDG.E.CONSTANT R110, [R48.64] ;  /* 0x00000004306e7981 */ /* 0x0080e2000c1e9900 */
[----:B------:R-:W-:-:S03]  /*5230*/  IMAD.WIDE R50, R104, R43, c[0x0][0x168] ;  /* 0x00005a0068327625 */ /* 0x000fc600078e022b */
[----:B-----5:R1:W-:Y:S01]  /*5240*/  STS [R0.X4+0x4a40], R98 ;  /* 0x004a406200007388 */ /* 0x0203e20000004800 */
[----:B0-----:R-:W-:-:S03]  /*5250*/  IMAD.WIDE R48, R96, R43, c[0x0][0x168] ;  /* 0x00005a0060307625 */ /* 0x001fc600078e022b */
[----:B------:R0:W-:Y:S01]  /*5260*/  STS [R0.X4+0xc40], R111 ;  /* 0x000c406f00007388 */ /* 0x0001e20000004800 */
[----:B-1----:R-:W-:-:S03]  /*5270*/  IMAD R98, R44, 0x90, R128 ;  /* 0x000000902c627824 */ /* 0x002fc600078e0280 */
[----:B------:R1:W5:Y:S01]  /*5280*/  LDG.E.CONSTANT R109, [R48.64] ;  /* 0x00000004306d7981 */ /* 0x000362000c1e9900 */
[----:B------:R-:W-:-:S03]  /*5290*/  IMAD R96, R44, 0x90, R129 ;  /* 0x000000902c607824 */ /* 0x000fc600078e0281 */
[----:B0-----:R0:W2:Y:S01]  /*52a0*/  LDG.E.CONSTANT R111, [R50.64] ;  /* 0x00000004326f7981 */ /* 0x0010a2000c1e9900 */
[----:B-1----:R-:W-:-:S05]  /*52b0*/  IMAD.WIDE R48, R98, R43, c[0x0][0x168] ;  /* 0x00005a0062307625 */ /* 0x002fca00078e022b */
[----:B------:R1:W2:Y:S01]  /*52c0*/  LDG.E.CONSTANT R106, [R48.64] ;  /* 0x00000004306a7981 */ /* 0x0002a2000c1e9900 */
[----:B0-----:R-:W-:-:S04]  /*52d0*/  IMAD.WIDE R50, R96, R43, c[0x0][0x168] ;  /* 0x00005a0060327625 */ /* 0x001fc800078e022b */
[----:B------:R-:W-:Y:S01]  /*52e0*/  IMAD R96, R44, 0x90, R127 ;  /* 0x000000902c607824 */ /* 0x000fe200078e027f */
[----:B------:R0:W-:Y:S03]  /*52f0*/  STS [R0.X4+0x6540], R92 ;  /* 0x0065405c00007388 */ /* 0x0001e60000004800 */
[----:B-1----:R-:W-:Y:S01]  /*5300*/  IMAD.WIDE R48, R96, R43, c[0x0][0x168] ;  /* 0x00005a0060307625 */ /* 0x002fe200078e022b */
[----:B------:R1:W-:Y:S03]  /*5310*/  STS [R0.X4+0x5c40], R94 ;  /* 0x005c405e00007388 */ /* 0x0003e60000004800 */
[C---:B------:R-:W-:Y:S01]  /*5320*/  IMAD R96, R44.reuse, 0x90, R125 ;  /* 0x000000902c607824 */ /* 0x040fe200078e027d */
[----:B------:R1:W2:Y:S01]  /*5330*/  LDG.E.CONSTANT R104, [R48.64] ;  /* 0x0000000430687981 */ /* 0x0002a2000c1e9900 */
[----:B0-----:R-:W-:-:S03]  /*5340*/  IMAD R92, R44, 0x90, R124 ;  /* 0x000000902c5c7824 */ /* 0x001fc600078e027c */
[----:B------:R0:W-:Y:S01]  /*5350*/  STS [R0.X4+0x4140], R102 ;  /* 0x0041406600007388 */ /* 0x0001e20000004800 */
[----:B-1----:R-:W-:-:S03]  /*5360*/  IMAD R94, R44, 0x90, R126 ;  /* 0x000000902c5e7824 */ /* 0x002fc600078e027e */
[----:B------:R1:W2:Y:S01]  /*5370*/  LDG.E.CONSTANT R108, [R50.64] ;  /* 0x00000004326c7981 */ /* 0x0002a2000c1e9900 */
[----:B------:R-:W-:-:S03]  /*5380*/  IMAD.WIDE R48, R96, R43, c[0x0][0x168] ;  /* 0x00005a0060307625 */ /* 0x000fc600078e022b */
[----:B------:R1:W-:Y:S04]  /*5390*/  STS [R0.X4+0x8040], R90 ;  /* 0x0080405a00007388 */ /* 0x0003e80000004800 */
[----:B0-----:R0:W2:Y:S01]  /*53a0*/  LDG.E.CONSTANT R102, [R48.64] ;  /* 0x0000000430667981 */ /* 0x0010a2000c1e9900 */
[----:B-1----:R-:W-:-:S03]  /*53b0*/  IMAD.WIDE R50, R94, R43, c[0x0][0x168] ;  /* 0x00005a005e327625 */ /* 0x002fc600078e022b */
[----:B------:R1:W-:Y:S01]  /*53c0*/  STS [R0.X4+0x2f40], R101 ;  /* 0x002f406500007388 */ /* 0x0003e20000004800 */
[----:B------:R-:W-:Y:S02]  /*53d0*/  IMAD R90, R44, 0x90, R123 ;  /* 0x000000902c5a7824 */ /* 0x000fe400078e027b */
[-C--:B0-----:R-:W-:Y:S01]  /*53e0*/  IMAD.WIDE R48, R92, R43.reuse, c[0x0][0x168] ;  /* 0x00005a005c307625 */ /* 0x081fe200078e022b */
[----:B------:R0:W-:Y:S03]  /*53f0*/  STS [R0.X4+0x2640], R103 ;  /* 0x0026406700007388 */ /* 0x0001e60000004800 */
[----:B------:R-:W-:Y:S01]  /*5400*/  IMAD R92, R44, 0x90, R122 ;  /* 0x000000902c5c7824 */ /* 0x000fe200078e027a */
[----:B-1----:R1:W2:Y:S04]  /*5410*/  LDG.E.CONSTANT R101, [R48.64] ;  /* 0x0000000430657981 */ /* 0x0022a8000c1e9900 */
[----:B0-----:R0:W2:Y:S01]  /*5420*/  LDG.E.CONSTANT R103, [R50.64] ;  /* 0x0000000432677981 */ /* 0x0010a2000c1e9900 */
[----:B-1----:R-:W-:-:S05]  /*5430*/  IMAD.WIDE R48, R92, R43, c[0x0][0x168] ;  /* 0x00005a005c307625 */ /* 0x002fca00078e022b */
[----:B------:R1:W2:Y:S01]  /*5440*/  LDG.E.CONSTANT R98, [R48.64] ;  /* 0x0000000430627981 */ /* 0x0002a2000c1e9900 */
[----:B0-----:R-:W-:-:S04]  /*5450*/  IMAD.WIDE R50, R90, R43, c[0x0][0x168] ;  /* 0x00005a005a327625 */ /* 0x001fc800078e022b */
[----:B------:R-:W-:-:S04]  /*5460*/  IMAD R90, R44, 0x90, R121 ;  /* 0x000000902c5a7824 */ /* 0x000fc800078e0279 */
[----:B-1----:R-:W-:-:S04]  /*5470*/  IMAD.WIDE R48, R90, R43, c[0x0][0x168] ;  /* 0x00005a005a307625 */ /* 0x002fc800078e022b */
[----:B------:R-:W-:Y:S01]  /*5480*/  IMAD R90, R44, 0x90, R47 ;  /* 0x000000902c5a7824 */ /* 0x000fe200078e022f */
[----:B------:R0:W2:Y:S04]  /*5490*/  LDG.E.CONSTANT R97, [R48.64] ;  /* 0x0000000430617981 */ /* 0x0000a8000c1e9900 */
[----:B------:R1:W-:Y:S04]  /*54a0*/  STS [R0.X4+0xd40], R86 ;  /* 0x000d405600007388 */ /* 0x0003e80000004800 */
[----:B------:R1:W-:Y:S01]  /*54b0*/  STS [R0.X4+0x9240], R88 ;  /* 0x0092405800007388 */ /* 0x0003e20000004800 */
[----:B0-----:R-:W-:-:S03]  /*54c0*/  IMAD.WIDE R48, R90, R43, c[0x0][0x168] ;  /* 0x00005a005a307625 */ /* 0x001fc600078e022b */
[----:B------:R0:W-:Y:S01]  /*54d0*/  STS [R0.X4+0x5340], R95 ;  /* 0x0053405f00007388 */ /* 0x0001e20000004800 */
[----:B-1----:R-:W-:-:S03]  /*54e0*/  IMAD R86, R44, 0x90, R46 ;  /* 0x000000902c567824 */ /* 0x002fc600078e022e */
[----:B------:R1:W-:Y:S01]  /*54f0*/  STS [R0.X4+0x3840], R99 ;  /* 0x0038406300007388 */ /* 0x0003e20000004800 */
[----:B------:R-:W-:-:S03]  /*5500*/  IMAD R88, R44, 0x90, R120 ;  /* 0x000000902c587824 */ /* 0x000fc600078e0278 */
[----:B0-----:R0:W2:Y:S04]  /*5510*/  LDG.E.CONSTANT R95, [R48.64] ;  /* 0x00000004305f7981 */ /* 0x0010a8000c1e9900 */
[----:B-1----:R1:W2:Y:S01]  /*5520*/  LDG.E.CONSTANT R99, [R50.64] ;  /* 0x0000000432637981 */ /* 0x0022a2000c1e9900 */
[----:B0-----:R-:W-:-:S04]  /*5530*/  IMAD.WIDE R48, R86, R43, c[0x0][0x168] ;  /* 0x00005a0056307625 */ /* 0x001fc800078e022b */
[-C--:B-1----:R-:W-:Y:S01]  /*5540*/  IMAD.WIDE R50, R88, R43.reuse, c[0x0][0x168] ;  /* 0x00005a0058327625 */ /* 0x082fe200078e022b */
[----:B------:R0:W2:Y:S03]  /*5550*/  LDG.E.CONSTANT R94, [R48.64] ;  /* 0x00000004305e7981 */ /* 0x0000a6000c1e9900 */
[----:B------:R-:W-:Y:S01]  /*5560*/  IMAD R88, R44, 0x90, R32 ;  /* 0x000000902c587824 */ /* 0x000fe200078e0220 */
[----:B------:R1:W-:Y:S04]  /*5570*/  STS [R0.X4+0x1140], R82 ;  /* 0x0011405200007388 */ /* 0x0003e80000004800 */
[----:B------:R1:W-:Y:S01]  /*5580*/  STS [R0.X4+0x6e40], R91 ;  /* 0x006e405b00007388 */ /* 0x0003e20000004800 */
[----:B0-----:R-:W-:-:S03]  /*5590*/  IMAD.WIDE R48, R88, R43, c[0x0][0x168] ;  /* 0x00005a0058307625 */ /* 0x001fc600078e022b */
[----:B------:R-:W-:Y:S01]  /*55a0*/  STS [R0.X4+0x8940], R89 ;  /* 0x0089405900007388 */ /* 0x000fe20000004800 */
[----:B-1----:R-:W-:-:S03]  /*55b0*/  IMAD R82, R44, 0x90, R2 ;  /* 0x000000902c527824 */ /* 0x002fc600078e0202 */
[----:B------:R0:W2:Y:S01]  /*55c0*/  LDG.E.CONSTANT R92, [R48.64] ;  /* 0x00000004305c7981 */ /* 0x0000a2000c1e9900 */
[----:B------:R-:W-:-:S03]  /*55d0*/  IMAD R86, R44, 0x90, R45 ;  /* 0x000000902c567824 */ /* 0x000fc600078e022d */
[----:B------:R1:W-:Y:S04]  /*55e0*/  STS [R0.X4+0x1640], R80 ;  /* 0x0016405000007388 */ /* 0x0003e80000004800 */
[----:B------:R1:W2:Y:S01]  /*55f0*/  LDG.E.CONSTANT R96, [R50.64] ;  /* 0x0000000432607981 */ /* 0x0002a2000c1e9900 */
[----:B0-----:R-:W-:-:S04]  /*5600*/  IMAD.WIDE R48, R82, R43, c[0x0][0x168] ;  /* 0x00005a0052307625 */ /* 0x001fc800078e022b */
[C---:B------:R-:W-:Y:S01]  /*5610*/  IMAD R82, R44.reuse, 0x90, R7 ;  /* 0x000000902c527824 */ /* 0x040fe200078e0207 */
[----:B------:R0:W2:Y:S01]  /*5620*/  LDG.E.CONSTANT R91, [R48.64] ;  /* 0x00000004305b7981 */ /* 0x0000a2000c1e9900 */
[----:B-1----:R-:W-:Y:S02]  /*5630*/  IMAD R80, R44, 0x90, R27 ;  /* 0x000000902c507824 */ /* 0x002fe400078e021b */
[----:B0-----:R-:W-:-:S04]  /*5640*/  IMAD.WIDE R48, R82, R43, c[0x0][0x168] ;  /* 0x00005a0052307625 */ /* 0x001fc800078e022b */
[----:B------:R-:W-:Y:S01]  /*5650*/  IMAD R82, R44, 0x90, R22 ;  /* 0x000000902c527824 */ /* 0x000fe200078e0216 */
[----:B------:R0:W2:Y:S01]  /*5660*/  LDG.E.CONSTANT R89, [R48.64] ;  /* 0x0000000430597981 */ /* 0x0000a2000c1e9900 */
[----:B------:R-:W-:-:S04]  /*5670*/  IMAD.WIDE R50, R86, R43, c[0x0][0x168] ;  /* 0x00005a0056327625 */ /* 0x000fc800078e022b */
[----:B------:R-:W-:Y:S02]  /*5680*/  IMAD R86, R44, 0x90, R17 ;  /* 0x000000902c567824 */ /* 0x000fe400078e0211 */
[----:B0-----:R-:W-:Y:S01]  /*5690*/  IMAD.WIDE R48, R82, R43, c[0x0][0x168] ;  /* 0x00005a0052307625 */ /* 0x001fe200078e022b */
[----:B------:R0:W-:Y:S04]  /*56a0*/  STS [R0.X4+0x1840], R76 ;  /* 0x0018404c00007388 */ /* 0x0001e80000004800 */
[----:B------:R1:W2:Y:S04]  /*56b0*/  LDG.E.CONSTANT R88, [R48.64] ;  /* 0x0000000430587981 */ /* 0x0002a8000c1e9900 */
[----:B------:R1:W-:Y:S01]  /*56c0*/  STS [R0.X4+0x7740], R93 ;  /* 0x0077405d00007388 */ /* 0x0003e20000004800 */
[----:B0-----:R-:W-:-:S02]  /*56d0*/  IMAD R76, R44, 0x90, R37 ;  /* 0x000000902c4c7824 */ /* 0x001fc400078e0225 */
[-C--:B-1----:R-:W-:Y:S01]  /*56e0*/  IMAD.WIDE R48, R80, R43.reuse, c[0x0][0x168] ;  /* 0x00005a0050307625 */ /* 0x082fe200078e022b */
[----:B------:R0:W2:Y:S04]  /*56f0*/  LDG.E.CONSTANT R93, [R50.64] ;  /* 0x00000004325d7981 */ /* 0x0000a8000c1e9900 */
[----:B------:R1:W-:Y:S01]  /*5700*/  STS [R0.X4+0xe40], R85 ;  /* 0x000e405500007388 */ /* 0x0003e20000004800 */
[----:B0-----:R-:W-:-:S03]  /*5710*/  IMAD.WIDE R50, R86, R43, c[0x0][0x168] ;  /* 0x00005a0056327625 */ /* 0x001fc600078e022b */
[----:B------:R0:W2:Y:S04]  /*5720*/  LDG.E.CONSTANT R86, [R48.64] ;  /* 0x0000000430567981 */ /* 0x0000a8000c1e9900 */
[----:B------:R1:W-:Y:S04]  /*5730*/  STS [R0.X4+0x1c40], R74 ;  /* 0x001c404a00007388 */ /* 0x0003e80000004800 */
[----:B------:R-:W-:Y:S01]  /*5740*/  STS [R0.X4+0x1240], R81 ;  /* 0x0012405100007388 */ /* 0x000fe20000004800 */
[----:B0-----:R-:W-:-:S03]  /*5750*/  IMAD.WIDE R48, R76, R43, c[0x0][0x168] ;  /* 0x00005a004c307625 */ /* 0x001fc600078e022b */
[----:B------:R0:W-:Y:S01]  /*5760*/  STS [R0.X4+0x1540], R78 ;  /* 0x0015404e00007388 */ /* 0x0001e20000004800 */
[----:B------:R-:W-:-:S03]  /*5770*/  IMAD R76, R44, 0x90, R3 ;  /* 0x000000902c4c7824 */ /* 0x000fc600078e0203 */
[----:B-1----:R1:W2:Y:S01]  /*5780*/  LDG.E.CONSTANT R85, [R48.64] ;  /* 0x0000000430557981 */ /* 0x0022a2000c1e9900 */
[----:B------:R-:W-:-:S03]  /*5790*/  IMAD R74, R44, 0x90, R23 ;  /* 0x000000902c4a7824 */ /* 0x000fc600078e0217 */
[----:B------:R0:W-:Y:S04]  /*57a0*/  STS [R0.X4+0x1f40], R70 ;  /* 0x001f404600007388 */ /* 0x0001e80000004800 */
[----:B------:R0:W2:Y:S01]  /*57b0*/  LDG.E.CONSTANT R90, [R50.64] ;  /* 0x00000004325a7981 */ /* 0x0000a2000c1e9900 */
[----:B-1----:R-:W-:-:S04]  /*57c0*/  IMAD.WIDE R48, R76, R43, c[0x0][0x168] ;  /* 0x00005a004c307625 */ /* 0x002fc800078e022b */
[C---:B------:R-:W-:Y:S01]  /*57d0*/  IMAD R76, R44.reuse, 0x90, R18 ;  /* 0x000000902c4c7824 */ /* 0x040fe200078e0212 */
[----:B------:R1:W2:Y:S01]  /*57e0*/  LDG.E.CONSTANT R82, [R48.64] ;  /* 0x0000000430527981 */ /* 0x0002a2000c1e9900 */
[----:B0-----:R-:W-:Y:S02]  /*57f0*/  IMAD R78, R44, 0x90, R12 ;  /* 0x000000902c4e7824 */ /* 0x001fe400078e020c */
[----:B-1----:R-:W-:-:S05]  /*5800*/  IMAD.WIDE R48, R76, R43, c[0x0][0x168] ;  /* 0x00005a004c307625 */ /* 0x002fca00078e022b */
[----:B------:R0:W2:Y:S01]  /*5810*/  LDG.E.CONSTANT R81, [R48.64] ;  /* 0x0000000430517981 */ /* 0x0000a2000c1e9900 */
[----:B------:R-:W-:Y:S02]  /*5820*/  IMAD R70, R44, 0x90, R13 ;  /* 0x000000902c467824 */ /* 0x000fe400078e020d */
[-C--:B------:R-:W-:Y:S01]  /*5830*/  IMAD.WIDE R50, R78, R43.reuse, c[0x0][0x168] ;  /* 0x00005a004e327625 */ /* 0x080fe200078e022b */
[----:B------:R1:W-:Y:S03]  /*5840*/  STS [R0.X4+0x1340], R79 ;  /* 0x0013404f00007388 */ /* 0x0003e60000004800 */
[-C--:B0-----:R-:W-:Y:S01]  /*5850*/  IMAD.WIDE R48, R74, R43.reuse, c[0x0][0x168] ;  /* 0x00005a004a307625 */ /* 0x081fe200078e022b */
[----:B------:R0:W-:Y:S03]  /*5860*/  STS [R0.X4+0xf40], R87 ;  /* 0x000f405700007388 */ /* 0x0001e60000004800 */
[----:B------:R-:W-:Y:S01]  /*5870*/  IMAD R78, R44, 0x90, R33 ;  /* 0x000000902c4e7824 */ /* 0x000fe200078e0221 */
[----:B-1----:R1:W2:Y:S04]  /*5880*/  LDG.E.CONSTANT R79, [R48.64] ;  /* 0x00000004304f7981 */ /* 0x0022a8000c1e9900 */
[----:B0-----:R0:W2:Y:S01]  /*5890*/  LDG.E.CONSTANT R87, [R50.64] ;  /* 0x0000000432577981 */ /* 0x0010a2000c1e9900 */
[----:B-1----:R-:W-:-:S04]  /*58a0*/  IMAD.WIDE R48, R70, R43, c[0x0][0x168] ;  /* 0x00005a0046307625 */ /* 0x002fc800078e022b */
[----:B------:R-:W-:Y:S02]  /*58b0*/  IMAD R70, R44, 0x90, R38 ;  /* 0x000000902c467824 */ /* 0x000fe400078e0226 */
[-C--:B0-----:R-:W-:Y:S02]  /*58c0*/  IMAD.WIDE R50, R78, R43.reuse, c[0x0][0x168] ;  /* 0x00005a004e327625 */ /* 0x081fe400078e022b */
[----:B------:R0:W2:Y:S02]  /*58d0*/  LDG.E.CONSTANT R78, [R48.64] ;  /* 0x00000004304e7981 */ /* 0x0000a4000c1e9900 */
[----:B0-----:R-:W-:-:S04]  /*58e0*/  IMAD.WIDE R48, R70, R43, c[0x0][0x168] ;  /* 0x00005a0046307625 */ /* 0x001fc800078e022b */
        /* <DEDUP_REMOVED lines=8> */
[----:B---3--:R-:W-:-:S03]  /*5970*/  IMAD R72, R44, 0x90, R8 ;  /* 0x000000902c487824 */ /* 0x008fc600078e0208 */
[----:B------:R3:W-:Y:S04]  /*5980*/  STS [R0.X4+0x2540], R64 ;  /* 0x0025404000007388 */ /* 0x0007e80000004800 */
[----:B0-----:R0:W2:Y:S04]  /*5990*/  LDG.E.CONSTANT R75, [R48.64] ;  /* 0x00000004304b7981 */ /* 0x0010a8000c1e9900 */
[----:B-1----:R1:W2:Y:S01]  /*59a0*/  LDG.E.CONSTANT R83, [R50.64] ;  /* 0x0000000432537981 */ /* 0x0022a2000c1e9900 */
[----:B---3--:R-:W-:Y:S02]  /*59b0*/  IMAD R64, R44, 0x90, R9 ;  /* 0x000000902c407824 */ /* 0x008fe400078e0209 */
[-C--:B0-----:R-:W-:Y:S01]  /*59c0*/  IMAD.WIDE R48, R68, R43.reuse, c[0x0][0x168] ;  /* 0x00005a0044307625 */ /* 0x081fe200078e022b */
[----:B------:R0:W-:Y:S03]  /*59d0*/  STS [R0.X4+0x1a40], R73 ;  /* 0x001a404900007388 */ /* 0x0001e60000004800 */
[----:B-1----:R-:W-:-:S04]  /*59e0*/  IMAD.WIDE R50, R72, R43, c[0x0][0x168] ;  /* 0x00005a0048327625 */ /* 0x002fc800078e022b */
[----:B------:R-:W-:Y:S01]  /*59f0*/  IMAD R72, R44, 0x90, R28 ;  /* 0x000000902c487824 */ /* 0x000fe200078e021c */
[----:B------:R1:W3:Y:S04]  /*5a00*/  LDG.E.CONSTANT R80, [R50.64] ;  /* 0x0000000432507981 */ /* 0x0002e8000c1e9900 */
[----:B0-----:R0:W2:Y:S04]  /*5a10*/  LDG.E.CONSTANT R73, [R48.64] ;  /* 0x0000000430497981 */ /* 0x0010a8000c1e9900 */
[----:B------:R4:W-:Y:S01]  /*5a20*/  STS [R0.X4+0x2240], R66 ;  /* 0x0022404200007388 */ /* 0x0009e20000004800 */
[----:B-1----:R-:W-:-:S04]  /*5a30*/  IMAD.WIDE R50, R72, R43, c[0x0][0x168] ;  /* 0x00005a0048327625 */ /* 0x002fc800078e022b */
[----:B0-----:R-:W-:Y:S01]  /*5a40*/  IMAD.WIDE R48, R64, R43, c[0x0][0x168] ;  /* 0x00005a0040307625 */ /* 0x001fe200078e022b */
[----:B------:R0:W-:Y:S03]  /*5a50*/  STS [R0.X4+0x1740], R77 ;  /* 0x0017404d00007388 */ /* 0x0001e60000004800 */
[C---:B------:R-:W-:Y:S01]  /*5a60*/  IMAD R64, R44.reuse, 0x90, R14 ;  /* 0x000000902c407824 */ /* 0x040fe200078e020e */
[----:B------:R1:W2:Y:S01]  /*5a70*/  LDG.E.CONSTANT R72, [R48.64] ;  /* 0x0000000430487981 */ /* 0x0002a2000c1e9900 */
[----:B----4-:R-:W-:-:S03]  /*5a80*/  IMAD R66, R44, 0x90, R4 ;  /* 0x000000902c427824 */ /* 0x010fc600078e0204 */
[----:B------:R4:W-:Y:S04]  /*5a90*/  STS [R0.X4+0x2840], R60 ;  /* 0x0028403c00007388 */ /* 0x0009e80000004800 */
[----:B0-----:R0:W2:Y:S01]  /*5aa0*/  LDG.E.CONSTANT R77, [R50.64] ;  /* 0x00000004324d7981 */ /* 0x0010a2000c1e9900 */
[----:B-1----:R-:W-:-:S03]  /*5ab0*/  IMAD.WIDE R48, R64, R43, c[0x0][0x168] ;  /* 0x00005a0040307625 */ /* 0x002fc600078e022b */
[----:B------:R1:W-:Y:S01]  /*5ac0*/  STS [R0.X4+0x2740], R62 ;  /* 0x0027403e00007388 */ /* 0x0003e20000004800 */
[----:B----4-:R-:W-:-:S03]  /*5ad0*/  IMAD R60, R44, 0x90, R29 ;  /* 0x000000902c3c7824 */ /* 0x010fc600078e021d */
[----:B------:R4:W2:Y:S01]  /*5ae0*/  LDG.E.CONSTANT R70, [R48.64] ;  /* 0x0000000430467981 */ /* 0x0008a2000c1e9900 */
[----:B0-----:R-:W-:-:S04]  /*5af0*/  IMAD.WIDE R50, R66, R43, c[0x0][0x168] ;  /* 0x00005a0042327625 */ /* 0x001fc800078e022b */
[----:B-1----:R-:W-:Y:S01]  /*5b00*/  IMAD R62, R44, 0x90, R24 ;  /* 0x000000902c3e7824 */ /* 0x002fe200078e0218 */
[----:B------:R0:W2:Y:S01]  /*5b10*/  LDG.E.CONSTANT R74, [R50.64] ;  /* 0x00000004324a7981 */ /* 0x0000a2000c1e9900 */
[----:B----4-:R-:W-:-:S03]  /*5b20*/  IMAD.WIDE R48, R60, R43, c[0x0][0x168] ;  /* 0x00005a003c307625 */ /* 0x010fc600078e022b */
[----:B------:R1:W-:Y:S01]  /*5b30*/  STS [R0.X4+0x2b40], R58 ;  /* 0x002b403a00007388 */ /* 0x0003e20000004800 */
[----:B------:R-:W-:Y:S02]  /*5b40*/  IMAD R60, R44, 0x90, R35 ;  /* 0x000000902c3c7824 */ /* 0x000fe400078e0223 */
[-C--:B0-----:R-:W-:Y:S01]  /*5b50*/  IMAD.WIDE R50, R62, R43.reuse, c[0x0][0x168] ;  /* 0x00005a003e327625 */ /* 0x081fe200078e022b */
[----:B------:R0:W-:Y:S03]  /*5b60*/  STS [R0.X4+0x2040], R69 ;  /* 0x0020404500007388 */ /* 0x0001e60000004800 */
[----:B-1----:R-:W-:Y:S01]  /*5b70*/  IMAD R58, R44, 0x90, R39 ;  /* 0x000000902c3a7824 */ /* 0x002fe200078e0227 */
[----:B------:R1:W-:Y:S04]  /*5b80*/  STS [R0.X4+0x1e40], R71 ;  /* 0x001e404700007388 */ /* 0x0003e80000004800 */
[----:B0-----:R0:W4:Y:S04]  /*5b90*/  LDG.E.CONSTANT R69, [R48.64] ;  /* 0x0000000430457981 */ /* 0x001128000c1e9900 */
[----:B-1----:R1:W2:Y:S01]  /*5ba0*/  LDG.E.CONSTANT R71, [R50.64] ;  /* 0x0000000432477981 */ /* 0x0022a2000c1e9900 */
[----:B0-----:R-:W-:-:S03]  /*5bb0*/  IMAD.WIDE R48, R60, R43, c[0x0][0x168] ;  /* 0x00005a003c307625 */ /* 0x001fc600078e022b */
[----:B------:R0:W-:Y:S01]  /*5bc0*/  STS [R0.X4+0x2140], R67 ;  /* 0x0021404300007388 */ /* 0x0001e20000004800 */
[----:B-1----:R-:W-:-:S04]  /*5bd0*/  IMAD.WIDE R50, R58, R43, c[0x0][0x168] ;  /* 0x00005a003a327625 */ /* 0x002fc800078e022b */
[C---:B------:R-:W-:Y:S01]  /*5be0*/  IMAD R60, R44.reuse, 0x90, R20 ;  /* 0x000000902c3c7824 */ /* 0x040fe200078e0214 */
[----:B------:R1:W2:Y:S01]  /*5bf0*/  LDG.E.CONSTANT R68, [R50.64] ;  /* 0x0000000432447981 */ /* 0x0002a2000c1e9900 */
[----:B------:R-:W-:-:S03]  /*5c00*/  IMAD R58, R44, 0x90, R5 ;  /* 0x000000902c3a7824 */ /* 0x000fc600078e0205 */
[----:B0-----:R0:W2:Y:S01]  /*5c10*/  LDG.E.CONSTANT R67, [R48.64] ;  /* 0x0000000430437981 */ /* 0x0010a2000c1e9900 */
[----:B-1----:R-:W-:-:S04]  /*5c20*/  IMAD.WIDE R50, R58, R43, c[0x0][0x168] ;  /* 0x00005a003a327625 */ /* 0x002fc800078e022b */
[----:B0-----:R-:W-:Y:S01]  /*5c30*/  IMAD.WIDE R48, R60, R43, c[0x0][0x168] ;  /* 0x00005a003c307625 */ /* 0x001fe200078e022b */
[----:B------:R0:W-:Y:S03]  /*5c40*/  STS [R0.X4+0x2440], R65 ;  /* 0x0024404100007388 */ /* 0x0001e60000004800 */
[C---:B------:R-:W-:Y:S01]  /*5c50*/  IMAD R58, R44.reuse, 0x90, R25 ;  /* 0x000000902c3a7824 */ /* 0x040fe200078e0219 */
[----:B------:R1:W-:Y:S04]  /*5c60*/  STS [R0.X4+0x2d40], R56 ;  /* 0x002d403800007388 */ /* 0x0003e80000004800 */
[----:B------:R5:W3:Y:S04]  /*5c70*/  LDG.E.CONSTANT R66, [R50.64] ;  /* 0x0000000432427981 */ /* 0x000ae8000c1e9900 */
[----:B0-----:R0:W3:Y:S01]  /*5c80*/  LDG.E.CONSTANT R65, [R48.64] ;  /* 0x0000000430417981 */ /* 0x0010e2000c1e9900 */
[----:B-1----:R-:W-:-:S04]  /*5c90*/  IMAD R56, R44, 0x90, R10 ;  /* 0x000000902c387824 */ /* 0x002fc800078e020a */
[----:B-----5:R-:W-:-:S04]  /*5ca0*/  IMAD.WIDE R50, R56, R43, c[0x0][0x168] ;  /* 0x00005a0038327625 */ /* 0x020fc800078e022b */
[----:B0-----:R-:W-:Y:S01]  /*5cb0*/  IMAD.WIDE R48, R58, R43, c[0x0][0x168] ;  /* 0x00005a003a307625 */ /* 0x001fe200078e022b */
[----:B------:R0:W5:Y:S03]  /*5cc0*/  LDG.E.CONSTANT R64, [R50.64] ;  /* 0x0000000432407981 */ /* 0x000166000c1e9900 */
[C---:B------:R-:W-:Y:S01]  /*5cd0*/  IMAD R58, R44.reuse, 0x90, R30 ;  /* 0x000000902c3a7824 */ /* 0x040fe200078e021e */
[----:B------:R1:W3:Y:S01]  /*5ce0*/  LDG.E.CONSTANT R62, [R48.64] ;  /* 0x00000004303e7981 */ /* 0x0002e2000c1e9900 */
[----:B------:R-:W-:-:S04]  /*5cf0*/  IMAD R56, R44, 0x90, R15 ;  /* 0x000000902c387824 */ /* 0x000fc800078e020f */
[----:B0-----:R-:W-:-:S04]  /*5d00*/  IMAD.WIDE R50, R56, R43, c[0x0][0x168] ;  /* 0x00005a0038327625 */ /* 0x001fc800078e022b */
[----:B-1----:R-:W-:-:S04]  /*5d10*/  IMAD.WIDE R48, R58, R43, c[0x0][0x168] ;  /* 0x00005a003a307625 */ /* 0x002fc800078e022b */
[C---:B------:R-:W-:Y:S01]  /*5d20*/  IMAD R58, R44.reuse, 0x90, R36 ;  /* 0x000000902c3a7824 */ /* 0x040fe200078e0224 */
[----:B------:R0:W3:Y:S01]  /*5d30*/  LDG.E.CONSTANT R60, [R48.64] ;  /* 0x00000004303c7981 */ /* 0x0000e2000c1e9900 */
[C---:B------:R-:W-:Y:S02]  /*5d40*/  IMAD R56, R44.reuse, 0x90, R40 ;  /* 0x000000902c387824 */ /* 0x040fe400078e0228 */
[----:B------:R-:W-:Y:S01]  /*5d50*/  IMAD R250, R44, 0x90, R21 ;  /* 0x000000902cfa7824 */ /* 0x000fe200078e0215 */
[----:B------:R1:W-:Y:S01]  /*5d60*/  STS [R0.X4+0x2a40], R61 ;  /* 0x002a403d00007388 */ /* 0x0003e20000004800 */
[----:B0-----:R-:W-:-:S03]  /*5d70*/  IMAD.WIDE R48, R58, R43, c[0x0][0x168] ;  /* 0x00005a003a307625 */ /* 0x001fc600078e022b */
[----:B-1----:R0:W3:Y:S01]  /*5d80*/  LDG.E.CONSTANT R61, [R50.64] ;  /* 0x00000004323d7981 */ /* 0x0020e2000c1e9900 */
[----:B------:R-:W-:-:S03]  /*5d90*/  IMAD R252, R44, 0x90, R26 ;  /* 0x000000902cfc7824 */ /* 0x000fc600078e021a */
[----:B------:R1:W3:Y:S01]  /*5da0*/  LDG.E.CONSTANT R58, [R48.64] ;  /* 0x00000004303a7981 */ /* 0x0002e2000c1e9900 */
[----:B0-----:R-:W-:-:S03]  /*5db0*/  IMAD.WIDE R50, R56, R43, c[0x0][0x168] ;  /* 0x00005a0038327625 */ /* 0x001fc600078e022b */
[----:B------:R0:W-:Y:S01]  /*5dc0*/  STS [R0.X4+0x2940], R59 ;  /* 0x0029403b00007388 */ /* 0x0001e20000004800 */
[----:B------:R-:W-:Y:S02]  /*5dd0*/  IMAD R56, R44, 0x90, R6 ;  /* 0x000000902c387824 */ /* 0x000fe400078e0206 */
[-C--:B-1----:R-:W-:Y:S01]  /*5de0*/  IMAD.WIDE R48, R250, R43.reuse, c[0x0][0x168] ;  /* 0x00005a00fa307625 */ /* 0x082fe200078e022b */
[----:B0-----:R0:W3:Y:S03]  /*5df0*/  LDG.E.CONSTANT R59, [R50.64] ;  /* 0x00000004323b7981 */ /* 0x0010e6000c1e9900 */
[----:B------:R-:W-:Y:S02]  /*5e00*/  IMAD R248, R44, 0x90, R169 ;  /* 0x000000902cf87824 */ /* 0x000fe400078e02a9 */
[----:B0-----:R-:W-:Y:S02]  /*5e10*/  IMAD.WIDE R50, R56, R43, c[0x0][0x168] ;  /* 0x00005a0038327625 */ /* 0x001fe400078e022b */
[----:B------:R0:W3:Y:S02]  /*5e20*/  LDG.E.CONSTANT R56, [R48.64] ;  /* 0x0000000430387981 */ /* 0x0000e4000c1e9900 */
[----:B------:R-:W-:-:S02]  /*5e30*/  IMAD R250, R44, 0x90, R11 ;  /* 0x000000902cfa7824 */ /* 0x000fc400078e020b */
[----:B0-----:R-:W-:-:S04]  /*5e40*/  IMAD.WIDE R48, R252, R43, c[0x0][0x168] ;  /* 0x00005a00fc307625 */ /* 0x001fc800078e022b */
[----:B------:R-:W-:Y:S01]  /*5e50*/  IMAD R252, R44, 0x90, R31 ;  /* 0x000000902cfc7824 */ /* 0x000fe200078e021f */
[----:B------:R0:W3:Y:S01]  /*5e60*/  LDG.E.CONSTANT R251, [R48.64] ;  /* 0x0000000430fb7981 */ /* 0x0000e2000c1e9900 */
[----:B------:R-:W-:-:S03]  /*5e70*/  IMAD.WIDE R248, R248, R43, c[0x0][0x168] ;  /* 0x00005a00f8f87625 */ /* 0x000fc600078e022b */
[----:B------:R1:W-:Y:S04]  /*5e80*/  STS [R0.X4+0x2c40], R57 ;  /* 0x002c403900007388 */ /* 0x0003e80000004800 */
[----:B------:R1:W3:Y:S01]  /*5e90*/  LDG.E.CONSTANT R248, [R248.64] ;  /* 0x00000004f8f87981 */ /* 0x0002e2000c1e9900 */
[----:B0-----:R-:W-:-:S03]  /*5ea0*/  IMAD.WIDE R48, R252, R43, c[0x0][0x168] ;  /* 0x00005a00fc307625 */ /* 0x001fc600078e022b */
[----:B-1----:R0:W4:Y:S04]  /*5eb0*/  LDG.E.CONSTANT R57, [R50.64] ;  /* 0x0000000432397981 */ /* 0x002128000c1e9900 */
[----:B------:R1:W4:Y:S01]  /*5ec0*/  LDG.E.CONSTANT R252, [R48.64] ;  /* 0x0000000430fc7981 */ /* 0x000322000c1e9900 */
[----:B0-----:R-:W-:-:S04]  /*5ed0*/  IMAD.WIDE R50, R250, R43, c[0x0][0x168] ;  /* 0x00005a00fa327625 */ /* 0x001fc800078e022b */
[C---:B-1----:R-:W-:Y:S01]  /*5ee0*/  IMAD R48, R44.reuse, 0x90, R41 ;  /* 0x000000902c307824 */ /* 0x042fe200078e0229 */
[----:B------:R0:W4:Y:S01]  /*5ef0*/  LDG.E.CONSTANT R249, [R50.64] ;  /* 0x0000000432f97981 */ /* 0x000122000c1e9900 */
[----:B------:R-:W-:Y:S02]  /*5f00*/  IMAD R250, R44, 0x90, R16 ;  /* 0x000000902cfa7824 */ /* 0x000fe400078e0210 */
[----:B------:R-:W-:-:S06]  /*5f10*/  IMAD.WIDE R48, R48, R43, c[0x0][0x168] ;  /* 0x00005a0030307625 */ /* 0x000fcc00078e022b */
[----:B------:R-:W4:Y:S01]  /*5f20*/  LDG.E.CONSTANT R49, [R48.64] ;  /* 0x0000000430317981 */ /* 0x000f22000c1e9900 */
[----:B0-----:R-:W-:-:S05]  /*5f30*/  IMAD.WIDE R50, R250, R43, c[0x0][0x168] ;  /* 0x00005a00fa327625 */ /* 0x001fca00078e022b */
[----:B------:R-:W4:Y:S04]  /*5f40*/  LDG.E.CONSTANT R250, [R50.64] ;  /* 0x0000000432fa7981 */ /* 0x000f28000c1e9900 */
[----:B------:R0:W-:Y:S04]  /*5f50*/  STS [R0.X4+0x5540], R218 ;  /* 0x005540da00007388 */ /* 0x0001e80000004800 */
[----:B------:R-:W-:Y:S01]  /*5f60*/  STS [R0.X4+0x2e40], R52 ;  /* 0x002e403400007388 */ /* 0x000fe20000004800 */
[----:B0-----:R-:W-:-:S03]  /*5f70*/  IMAD R218, R0, 0x240, RZ ;  /* 0x0000024000da7824 */ /* 0x001fc600078e02ff */
[----:B------:R-:W-:Y:S04]  /*5f80*/  STS [R0.X4+0x3040], R53 ;  /* 0x0030403500007388 */ /* 0x000fe80000004800 */
        /* <DEDUP_REMOVED lines=31> */
[----:B--2---:R-:W-:Y:S04]  /*6180*/  STS [R0.X4+0x5640], R119 ;  /* 0x0056407700007388 */ /* 0x004fe80000004800 */
        /* <DEDUP_REMOVED lines=30> */
[----:B---3--:R-:W-:Y:S04]  /*6370*/  STS [R0.X4+0x3340], R248 ;  /* 0x003340f800007388 */ /* 0x008fe80000004800 */
        /* <DEDUP_REMOVED lines=13> */
[----:B----4-:R-:W-:Y:S04]  /*6450*/  STS [R0.X4+0x8740], R69 ;  /* 0x0087404500007388 */ /* 0x010fe80000004800 */
[----:B------:R-:W-:Y:S04]  /*6460*/  STS [R0.X4+0x8840], R68 ;  /* 0x0088404400007388 */ /* 0x000fe80000004800 */
[----:B------:R-:W-:Y:S04]  /*6470*/  STS [R0.X4+0x8a40], R67 ;  /* 0x008a404300007388 */ /* 0x000fe80000004800 */
[----:B------:R-:W-:Y:S04]  /*6480*/  STS [R0.X4+0x8b40], R66 ;  /* 0x008b404200007388 */ /* 0x000fe80000004800 */
[----:B------:R-:W-:Y:S04]  /*6490*/  STS [R0.X4+0x8c40], R65 ;  /* 0x008c404100007388 */ /* 0x000fe80000004800 */
[----:B-----5:R-:W-:Y:S04]  /*64a0*/  STS [R0.X4+0x8d40], R64 ;  /* 0x008d404000007388 */ /* 0x020fe80000004800 */
        /* <DEDUP_REMOVED lines=12> */
[----:B------:R-:W-:Y:S06]  /*6570*/  BAR.SYNC 0x0 ;  /* 0x0000000000007b1d */ /* 0x000fec0000000000 */
[----:B------:R-:W-:Y:S04]  /*6580*/  LDS.128 R96, [R218+0xb40] ;  /* 0x000b4000da607984 */ /* 0x000fe80000000c00 */
[----:B------:R-:W0:Y:S04]  /*6590*/  LDS.128 R68, [RZ] ;  /* 0x00000000ff447984 */ /* 0x000e280000000c00 */
[----:B------:R-:W-:Y:S04]  /*65a0*/  LDS.128 R56, [0xb0] ;  /* 0x0000b000ff387984 */ /* 0x000fe80000000c00 */
[----:B------:R-:W1:Y:S04]  /*65b0*/  LDS.128 R76, [R218+0xb60] ;  /* 0x000b6000da4c7984 */ /* 0x000e680000000c00 */
[----:B------:R-:W2:Y:S04]  /*65c0*/  LDS.128 R48, [0x10] ;  /* 0x00001000ff307984 */ /* 0x000ea80000000c00 */
[----:B------:R-:W3:Y:S04]  /*65d0*/  LDS.128 R92, [0xc0] ;  /* 0x0000c000ff5c7984 */ /* 0x000ee80000000c00 */
[----:B------:R-:W4:Y:S04]  /*65e0*/  LDS.128 R64, [0x20] ;  /* 0x00002000ff407984 */ /* 0x000f280000000c00 */
[----:B------:R-:W5:Y:S04]  /*65f0*/  LDS.128 R72, [0xd0] ;  /* 0x0000d000ff487984 */ /* 0x000f680000000c00 */
[----:B------:R-:W4:Y:S04]  /*6600*/  LDS.128 R80, [0x30] ;  /* 0x00003000ff507984 */ /* 0x000f280000000c00 */
[----:B------:R-:W4:Y:S04]  /*6610*/  LDS.128 R52, [0xe0] ;  /* 0x0000e000ff347984 */ /* 0x000f280000000c00 */
[----:B------:R-:W-:Y:S01]  /*6620*/  LDS.128 R88, [0xf0] ;  /* 0x0000f000ff587984 */ /* 0x000fe20000000c00 */
[----:B0-----:R-:W-:-:S03]  /*6630*/  FFMA R68, R96, R68, R63 ;  /* 0x0000004460447223 */ /* 0x001fc6000000003f */
[----:B------:R-:W-:Y:S01]  /*6640*/  LDS.128 R108, [R218+0xb50] ;  /* 0x000b5000da6c7984 */ /* 0x000fe20000000c00 */
[C---:B------:R-:W-:Y:S02]  /*6650*/  FFMA R60, R96.reuse, R70, R105 ;  /* 0x00000046603c7223 */ /* 0x040fe40000000069 */
[C---:B-1----:R-:W-:Y:S02]  /*6660*/  FFMA R68, R77.reuse, R57, R68 ;  /* 0x000000394d447223 */ /* 0x042fe40000000044 */
[----:B------:R-:W-:Y:S02]  /*6670*/  FFMA R60, R77, R59, R60 ;  /* 0x0000003b4d3c7223 */ /* 0x000fe4000000003c */
[----:B------:R-:W-:Y:S02]  /*6680*/  FFMA R69, R69, R97, R68 ;  /* 0x0000006145457223 */ /* 0x000fe40000000044 */
[----:B--2---:R-:W-:Y:S02]  /*6690*/  FFMA R68, R96, R48, R107 ;  /* 0x0000003060447223 */ /* 0x004fe4000000006b */
[----:B------:R-:W-:-:S02]  /*66a0*/  FFMA R69, R58, R78, R69 ;  /* 0x0000004e3a457223 */ /* 0x000fc40000000045 */
[----:B------:R-:W-:Y:S02]  /*66b0*/  FFMA R57, R71, R97, R60 ;  /* 0x0000006147397223 */ /* 0x000fe4000000003c */
[----:B------:R-:W0:Y:S01]  /*66c0*/  LDS.128 R60, [0x40] ;  /* 0x00004000ff3c7984 */ /* 0x000e220000000c00 */
[----:B---3--:R-:W-:Y:S02]  /*66d0*/  FFMA R58, R77, R93, R68 ;  /* 0x0000005d4d3a7223 */ /* 0x008fe40000000044 */
[----:B------:R-:W-:Y:S02]  /*66e0*/  FFMA R86, R70, R98, R69 ;  /* 0x0000006246567223 */ /* 0x000fe40000000045 */
[----:B------:R-:W1:Y:S01]  /*66f0*/  LDS.128 R68, [R218+0xb70] ;  /* 0x000b7000da447984 */ /* 0x000e620000000c00 */
[----:B------:R-:W-:Y:S02]  /*6700*/  FFMA R57, R92, R78, R57 ;  /* 0x0000004e5c397223 */ /* 0x000fe40000000039 */
[----:B------:R-:W-:-:S02]  /*6710*/  FFMA R49, R49, R97, R58 ;  /* 0x0000006131317223 */ /* 0x000fc4000000003a */
[----:B------:R-:W-:Y:S02]  /*6720*/  FFMA R92, R48, R98, R57 ;  /* 0x00000062305c7223 */ /* 0x000fe40000000039 */
[C---:B----4-:R-:W-:Y:S02]  /*6730*/  FFMA R48, R96.reuse, R64, R100 ;  /* 0x0000004060307223 */ /* 0x050fe40000000064 */
[----:B------:R-:W-:Y:S01]  /*6740*/  FFMA R58, R96, R50, R84 ;  /* 0x00000032603a7223 */ /* 0x000fe20000000054 */
[----:B------:R-:W2:Y:S01]  /*6750*/  LDS.128 R100, [0x100] ;  /* 0x00010000ff647984 */ /* 0x000ea20000000c00 */
[----:B------:R-:W-:Y:S02]  /*6760*/  FFMA R104, R59, R79, R86 ;  /* 0x0000004f3b687223 */ /* 0x000fe40000000056 */
[----:B-----5:R-:W-:Y:S01]  /*6770*/  FFMA R48, R77, R73, R48 ;  /* 0x000000494d307223 */ /* 0x020fe20000000030 */
[----:B------:R-:W3:Y:S01]  /*6780*/  LDS.128 R84, [0x50] ;  /* 0x00005000ff547984 */ /* 0x000ee20000000c00 */
[----:B------:R-:W-:-:S02]  /*6790*/  FFMA R49, R94, R78, R49 ;  /* 0x0000004e5e317223 */ /* 0x000fc40000000031 */
[----:B------:R-:W-:Y:S02]  /*67a0*/  FFMA R58, R77, R95, R58 ;  /* 0x0000005f4d3a7223 */ /* 0x000fe4000000003a */
[-C--:B------:R-:W-:Y:S02]  /*67b0*/  FFMA R65, R65, R97.reuse, R48 ;  /* 0x0000006141417223 */ /* 0x080fe40000000030 */
[----:B------:R-:W-:Y:S02]  /*67c0*/  FFMA R50, R50, R98, R49 ;  /* 0x0000006232327223 */ /* 0x000fe40000000031 */
[----:B------:R-:W-:Y:S02]  /*67d0*/  FFMA R51, R51, R97, R58 ;  /* 0x0000006133337223 */ /* 0x000fe4000000003a */
[----:B------:R-:W-:Y:S02]  /*67e0*/  FFMA R48, R96, R66, R113 ;  /* 0x0000004260307223 */ /* 0x000fe40000000071 */
[----:B------:R-:W-:-:S02]  /*67f0*/  FFMA R112, R95, R79, R50 ;  /* 0x0000004f5f707223 */ /* 0x000fc40000000032 */
[----:B------:R-:W-:Y:S02]  /*6800*/  FFMA R57, R72, R78, R51 ;  /* 0x0000004e48397223 */ /* 0x000fe40000000033 */
[----:B------:R-:W-:Y:S02]  /*6810*/  FFMA R58, R77, R75, R48 ;  /* 0x0000004b4d3a7223 */ /* 0x000fe40000000030 */
[----:B------:R-:W-:Y:S01]  /*6820*/  FFMA R96, R96, R80, R115 ;  /* 0x0000005060607223 */ /* 0x000fe20000000073 */
[----:B------:R-:W4:Y:S01]  /*6830*/  LDS.128 R48, [0x60] ;  /* 0x00006000ff307984 */ /* 0x000f220000000c00 */
[----:B------:R-:W-:Y:S02]  /*6840*/  FFMA R106, R93, R79, R92 ;  /* 0x0000004f5d6a7223 */ /* 0x000fe4000000005c */
[----:B------:R-:W-:Y:S01]  /*6850*/  FFMA R67, R67, R97, R58 ;  /* 0x0000006143437223 */ /* 0x000fe2000000003a */
[----:B------:R-:W5:Y:S01]  /*6860*/  LDS.128 R92, [0x110] ;  /* 0x00011000ff5c7984 */ /* 0x000f620000000c00 */
[----:B------:R-:W-:-:S02]  /*6870*/  FFMA R96, R77, R53, R96 ;  /* 0x000000354d607223 */ /* 0x000fc40000000060 */
[----:B------:R-:W-:Y:S02]  /*6880*/  FFMA R65, R74, R78, R65 ;  /* 0x0000004e4a417223 */ /* 0x000fe40000000041 */
[----:B------:R-:W-:Y:S02]  /*6890*/  FFMA R67, R78, R52, R67 ;  /* 0x000000344e437223 */ /* 0x000fe40000000043 */
[----:B------:R-:W-:Y:S02]  /*68a0*/  FFMA R81, R97, R81, R96 ;  /* 0x0000005161517223 */ /* 0x000fe40000000060 */
[-C--:B------:R-:W-:Y:S02]  /*68b0*/  FFMA R64, R64, R98.reuse, R57 ;  /* 0x0000006240407223 */ /* 0x080fe40000000039 */
[-C--:B------:R-:W-:Y:S02]  /*68c0*/  FFMA R66, R66, R98.reuse, R65 ;  /* 0x0000006242427223 */ /* 0x080fe40000000041 */
[----:B------:R-:W-:-:S02]  /*68d0*/  FFMA R80, R80, R98, R67 ;  /* 0x0000006250507223 */ /* 0x000fc40000000043 */
[----:B------:R-:W-:Y:S02]  /*68e0*/  FFMA R81, R78, R54, R81 ;  /* 0x000000364e517223 */ /* 0x000fe40000000051 */
[----:B------:R-:W-:Y:S02]  /*68f0*/  FFMA R83, R99, R83, R104 ;  /* 0x0000005363537223 */ /* 0x000fe40000000068 */
[----:B0-----:R-:W-:Y:S02]  /*6900*/  FFMA R57, R61, R99, R106 ;  /* 0x000000633d397223 */ /* 0x001fe4000000006a */
[-C--:B------:R-:W-:Y:S01]  /*6910*/  FFMA R58, R73, R79.reuse, R64 ;  /* 0x0000004f493a7223 */ /* 0x080fe20000000040 */
[----:B------:R-:W-:Y:S01]  /*6920*/  LDS.128 R104, [0x230] ;  /* 0x00023000ff687984 */ /* 0x000fe20000000c00 */
[-C--:B------:R-:W-:Y:S02]  /*6930*/  FFMA R78, R75, R79.reuse, R66 ;  /* 0x0000004f4b4e7223 */ /* 0x080fe40000000042 */
[----:B------:R-:W-:Y:S01]  /*6940*/  FFMA R96, R53, R79, R80 ;  /* 0x0000004f35607223 */ /* 0x000fe20000000050 */
[----:B------:R-:W0:Y:S01]  /*6950*/  LDS.128 R72, [0x120] ;  /* 0x00012000ff487984 */ /* 0x000e220000000c00 */
[----:B-1----:R-:W-:-:S02]  /*6960*/  FFMA R53, R68, R88, R83 ;  /* 0x0000005844357223 */ /* 0x002fc40000000053 */
[----:B------:R-:W-:Y:S01]  /*6970*/  FFMA R57, R68, R90, R57 ;  /* 0x0000005a44397223 */ /* 0x000fe20000000039 */
[----:B------:R-:W-:Y:S01]  /*6980*/  LDS.128 R64, [0x80] ;  /* 0x00008000ff407984 */ /* 0x000fe20000000c00 */
[----:B------:R-:W-:-:S03]  /*6990*/  FFMA R98, R98, R82, R81 ;  /* 0x0000005262627223 */ /* 0x000fc60000000051 */
[----:B------:R-:W1:Y:S01]  /*69a0*/  LDS.128 R80, [0x70] ;  /* 0x00007000ff507984 */ /* 0x000e620000000c00 */
[C---:B------:R-:W-:Y:S02]  /*69b0*/  FFMA R60, R108.reuse, R60, R53 ;  /* 0x0000003c6c3c7223 */ /* 0x040fe40000000035 */
[----:B------:R-:W-:Y:S02]  /*69c0*/  FFMA R62, R108, R62, R57 ;  /* 0x0000003e6c3e7223 */ /* 0x000fe40000000039 */
[----:B------:R-:W-:Y:S02]  /*69d0*/  FFMA R98, R79, R55, R98 ;  /* 0x000000374f627223 */ /* 0x000fe40000000062 */
[----:B------:R-:W-:Y:S01]  /*69e0*/  FFMA R57, R99, R63, R112 ;  /* 0x0000003f63397223 */ /* 0x000fe20000000070 */
[----:B------:R-:W0:Y:S01]  /*69f0*/  LDS.128 R52, [0x130] ;  /* 0x00013000ff347984 */ /* 0x000e220000000c00 */
[-C--:B------:R-:W-:Y:S02]  /*6a00*/  FFMA R60, R89, R69.reuse, R60 ;  /* 0x00000045593c7223 */ /* 0x080fe4000000003c */
[----:B------:R-:W-:Y:S01]  /*6a10*/  FFMA R62, R91, R69, R62 ;  /* 0x000000455b3e7223 */ /* 0x000fe2000000003e */
[----:B------:R-:W-:Y:S01]  /*6a20*/  LDS.128 R112, [0xa0] ;  /* 0x0000a000ff707984 */ /* 0x000fe20000000c00 */
[----:B--2---:R-:W-:-:S02]  /*6a30*/  FFMA R57, R68, R100, R57 ;  /* 0x0000006444397223 */ /* 0x004fc40000000039 */
[-C--:B------:R-:W-:Y:S02]  /*6a40*/  FFMA R77, R61, R109.reuse, R60 ;  /* 0x0000006d3d4d7223 */ /* 0x080fe4000000003c */
[----:B------:R-:W-:Y:S02]  /*6a50*/  FFMA R79, R63, R109, R62 ;  /* 0x0000006d3f4f7223 */ /* 0x000fe4000000003e */
[----:B---3--:R-:W-:Y:S01]  /*6a60*/  FFMA R84, R108, R84, R57 ;  /* 0x000000546c547223 */ /* 0x008fe20000000039 */
[----:B------:R-:W2:Y:S01]  /*6a70*/  LDS.128 R60, [R218+0xb80] ;  /* 0x000b8000da3c7984 */ /* 0x000ea20000000c00 */
[----:B------:R-:W-:Y:S02]  /*6a80*/  FFMA R59, R85, R99, R58 ;  /* 0x00000063553b7223 */ /* 0x000fe4000000003a */
[----:B------:R-:W-:Y:S02]  /*6a90*/  FFMA R84, R101, R69, R84 ;  /* 0x0000004565547223 */ /* 0x000fe40000000054 */
[----:B------:R-:W-:-:S02]  /*6aa0*/  FFMA R59, R68, R102, R59 ;  /* 0x00000066443b7223 */ /* 0x000fc4000000003b */
[----:B------:R-:W-:Y:S02]  /*6ab0*/  FFMA R101, R90, R70, R77 ;  /* 0x000000465a657223 */ /* 0x000fe4000000004d */
[----:B------:R-:W3:Y:S01]  /*6ac0*/  LDS.128 R88, [0x90] ;  /* 0x00009000ff587984 */ /* 0x000ee20000000c00 */
[----:B------:R-:W-:Y:S02]  /*6ad0*/  FFMA R86, R108, R86, R59 ;  /* 0x000000566c567223 */ /* 0x000fe4000000003b */
[----:B------:R-:W-:Y:S02]  /*6ae0*/  FFMA R57, R99, R87, R78 ;  /* 0x0000005763397223 */ /* 0x000fe4000000004e */
[----:B----4-:R-:W-:Y:S02]  /*6af0*/  FFMA R59, R49, R99, R96 ;  /* 0x00000063313b7223 */ /* 0x010fe40000000060 */
[C---:B-----5:R-:W-:Y:S02]  /*6b00*/  FFMA R57, R68.reuse, R92, R57 ;  /* 0x0000005c44397223 */ /* 0x060fe40000000039 */
[----:B------:R-:W-:-:S02]  /*6b10*/  FFMA R59, R68, R94, R59 ;  /* 0x0000005e443b7223 */ /* 0x000fc4000000003b */
[----:B------:R-:W-:Y:S02]  /*6b20*/  FFMA R86, R103, R69, R86 ;  /* 0x0000004567567223 */ /* 0x000fe40000000056 */
[C---:B------:R-:W-:Y:S02]  /*6b30*/  FFMA R48, R108.reuse, R48, R57 ;  /* 0x000000306c307223 */ /* 0x040fe40000000039 */
[----:B------:R-:W-:Y:S02]  /*6b40*/  FFMA R50, R108, R50, R59 ;  /* 0x000000326c327223 */ /* 0x000fe4000000003b */
[-C--:B------:R-:W-:Y:S02]  /*6b50*/  FFMA R77, R85, R109.reuse, R84 ;  /* 0x0000006d554d7223 */ /* 0x080fe40000000054 */
[----:B------:R-:W-:Y:S02]  /*6b60*/  FFMA R97, R87, R109, R86 ;  /* 0x0000006d57617223 */ /* 0x000fe40000000056 */
[----:B------:R-:W4:Y:S01]  /*6b70*/  LDS.128 R84, [0x140] ;  /* 0x00014000ff547984 */ /* 0x000f220000000c00 */
[----:B------:R-:W-:-:S02]  /*6b80*/  FFMA R99, R99, R51, R98 ;  /* 0x0000003363637223 */ /* 0x000fc40000000062 */
[-C--:B------:R-:W-:Y:S02]  /*6b90*/  FFMA R48, R93, R69.reuse, R48 ;  /* 0x000000455d307223 */ /* 0x080fe40000000030 */
[----:B------:R-:W-:Y:S02]  /*6ba0*/  FFMA R50, R95, R69, R50 ;  /* 0x000000455f327223 */ /* 0x000fe40000000032 */
[----:B------:R-:W-:Y:S02]  /*6bb0*/  FFMA R79, R100, R70, R79 ;  /* 0x00000046644f7223 */ /* 0x000fe4000000004f */
[----:B0-----:R-:W-:Y:S02]  /*6bc0*/  FFMA R99, R68, R72, R99 ;  /* 0x0000004844637223 */ /* 0x001fe40000000063 */
[-C--:B------:R-:W-:Y:S02]  /*6bd0*/  FFMA R57, R49, R109.reuse, R48 ;  /* 0x0000006d31397223 */ /* 0x080fe40000000030 */
[----:B------:R-:W-:-:S02]  /*6be0*/  FFMA R59, R51, R109, R50 ;  /* 0x0000006d333b7223 */ /* 0x000fc40000000032 */
[----:B------:R-:W0:Y:S01]  /*6bf0*/  LDS.128 R48, [0x150] ;  /* 0x00015000ff307984 */ /* 0x000e220000000c00 */
[----:B-1----:R-:W-:Y:S02]  /*6c00*/  FFMA R82, R110, R82, R101 ;  /* 0x000000526e527223 */ /* 0x002fe40000000065 */
[----:B------:R-:W-:Y:S02]  /*6c10*/  FFMA R58, R64, R110, R79 ;  /* 0x0000006e403a7223 */ /* 0x000fe4000000004f */
[----:B------:R-:W-:Y:S02]  /*6c20*/  FFMA R80, R108, R80, R99 ;  /* 0x000000506c507223 */ /* 0x000fe40000000063 */
[----:B------:R-:W-:Y:S02]  /*6c30*/  FFMA R77, R102, R70, R77 ;  /* 0x00000046664d7223 */ /* 0x000fe4000000004d */
[----:B------:R-:W-:Y:S01]  /*6c40*/  FFMA R82, R71, R75, R82 ;  /* 0x0000004b47527223 */ /* 0x000fe20000000052 */
[----:B------:R-:W-:Y:S01]  /*6c50*/  LDS.128 R100, [R218+0xbb0] ;  /* 0x000bb000da647984 */ /* 0x000fe20000000c00 */
[----:B------:R-:W-:-:S02]  /*6c60*/  FFMA R68, R53, R71, R58 ;  /* 0x0000004735447223 */ /* 0x000fc4000000003a */
[----:B------:R-:W-:Y:S02]  /*6c70*/  FFMA R80, R69, R73, R80 ;  /* 0x0000004945507223 */ /* 0x000fe40000000050 */
[-C--:B------:R-:W-:Y:S02]  /*6c80*/  FFMA R97, R92, R70.reuse, R97 ;  /* 0x000000465c617223 */ /* 0x080fe40000000061 */
[----:B------:R-:W-:Y:S02]  /*6c90*/  FFMA R57, R94, R70, R57 ;  /* 0x000000465e397223 */ /* 0x000fe40000000039 */
[----:B------:R-:W-:Y:S01]  /*6ca0*/  FFMA R58, R110, R66, R77 ;  /* 0x000000426e3a7223 */ /* 0x000fe2000000004d */
[----:B------:R-:W1:Y:S01]  /*6cb0*/  LDS.128 R92, [0x160] ;  /* 0x00016000ff5c7984 */ /* 0x000e620000000c00 */
[C---:B------:R-:W-:Y:S02]  /*6cc0*/  FFMA R83, R111.reuse, R83, R82 ;  /* 0x000000536f537223 */ /* 0x040fe40000000052 */
[----:B------:R-:W-:-:S02]  /*6cd0*/  FFMA R65, R111, R65, R68 ;  /* 0x000000416f417223 */ /* 0x000fc40000000044 */
[----:B------:R-:W-:Y:S02]  /*6ce0*/  FFMA R81, R109, R81, R80 ;  /* 0x000000516d517223 */ /* 0x000fe40000000050 */
[----:B------:R-:W-:Y:S02]  /*6cf0*/  FFMA R58, R71, R55, R58 ;  /* 0x00000037473a7223 */ /* 0x000fe4000000003a */
[C---:B--2---:R-:W-:Y:S02]  /*6d00*/  FFMA R83, R60.reuse, R52, R83 ;  /* 0x000000343c537223 */ /* 0x044fe40000000053 */
[----:B------:R-:W-:Y:S02]  /*6d10*/  FFMA R65, R60, R54, R65 ;  /* 0x000000363c417223 */ /* 0x000fe40000000041 */
[----:B------:R-:W-:Y:S02]  /*6d20*/  FFMA R59, R72, R70, R59 ;  /* 0x00000046483b7223 */ /* 0x000fe4000000003b */
[----:B------:R-:W-:-:S02]  /*6d30*/  FFMA R69, R70, R74, R81 ;  /* 0x0000004a46457223 */ /* 0x000fc40000000051 */
[----:B------:R-:W2:Y:S01]  /*6d40*/  LDS.128 R72, [0x170] ;  /* 0x00017000ff487984 */ /* 0x000ea20000000c00 */
[----:B------:R-:W-:Y:S02]  /*6d50*/  FFMA R77, R111, R67, R58 ;  /* 0x000000436f4d7223 */ /* 0x000fe4000000003a */
[----:B------:R-:W-:Y:S02]  /*6d60*/  FFMA R58, R64, R76, R83 ;  /* 0x0000004c403a7223 */ /* 0x000fe40000000053 */
[----:B------:R-:W-:Y:S01]  /*6d70*/  FFMA R68, R76, R66, R65 ;  /* 0x000000424c447223 */ /* 0x000fe20000000041 */
[----:B------:R-:W-:Y:S01]  /*6d80*/  LDS.128 R80, [R218+0xba0] ;  /* 0x000ba000da507984 */ /* 0x000fe20000000c00 */
[----:B---3--:R-:W-:-:S03]  /*6d90*/  FFMA R52, R88, R110, R97 ;  /* 0x0000006e58347223 */ /* 0x008fc60000000061 */
[----:B------:R-:W3:Y:S04]  /*6da0*/  LDS.128 R64, [0x220] ;  /* 0x00022000ff407984 */ /* 0x000ee80000000c00 */
[----:B------:R-:W5:Y:S01]  /*6db0*/  LDS.128 R96, [0x180] ;  /* 0x00018000ff607984 */ /* 0x000f620000000c00 */
[----:B------:R-:W-:Y:S02]  /*6dc0*/  FFMA R54, R110, R90, R57 ;  /* 0x0000005a6e367223 */ /* 0x000fe40000000039 */
[----:B----4-:R-:W-:Y:S02]  /*6dd0*/  FFMA R52, R85, R71, R52 ;  /* 0x0000004755347223 */ /* 0x010fe40000000034 */
[----:B------:R-:W-:Y:S02]  /*6de0*/  FFMA R79, R53, R61, R58 ;  /* 0x0000003d354f7223 */ /* 0x000fe4000000003a */
[----:B------:R-:W-:-:S02]  /*6df0*/  FFMA R58, R112, R110, R59 ;  /* 0x0000006e703a7223 */ /* 0x000fc4000000003b */
[----:B------:R-:W-:Y:S02]  /*6e00*/  FFMA R54, R71, R87, R54 ;  /* 0x0000005747367223 */ /* 0x000fe40000000036 */
[----:B------:R-:W-:Y:S02]  /*6e10*/  FFMA R89, R111, R89, R52 ;  /* 0x000000596f597223 */ /* 0x000fe40000000034 */
[----:B------:R-:W-:Y:S02]  /*6e20*/  FFMA R110, R110, R114, R69 ;  /* 0x000000726e6e7223 */ /* 0x000fe40000000045 */
[----:B0-----:R-:W-:Y:S02]  /*6e30*/  FFMA R58, R49, R71, R58 ;  /* 0x00000047313a7223 */ /* 0x001fe4000000003a */
[----:B------:R-:W-:Y:S02]  /*6e40*/  FFMA R89, R60, R86, R89 ;  /* 0x000000563c597223 */ /* 0x000fe40000000059 */
[----:B------:R-:W-:-:S02]  /*6e50*/  FFMA R110, R71, R51, R110 ;  /* 0x00000033476e7223 */ /* 0x000fc4000000006e */
[----:B------:R-:W-:Y:S02]  /*6e60*/  FFMA R117, R55, R61, R68 ;  /* 0x0000003d37757223 */ /* 0x000fe40000000044 */
[----:B------:R-:W-:Y:S01]  /*6e70*/  FFMA R77, R60, R84, R77 ;  /* 0x000000543c4d7223 */ /* 0x000fe2000000004d */
[----:B------:R-:W-:Y:S01]  /*6e80*/  LDS.128 R68, [0x190] ;  /* 0x00019000ff447984 */ /* 0x000fe20000000c00 */
[C---:B------:R-:W-:Y:S02]  /*6e90*/  FFMA R57, R111.reuse, R91, R54 ;  /* 0x0000005b6f397223 */ /* 0x040fe40000000036 */
[C---:B------:R-:W-:Y:S01]  /*6ea0*/  FFMA R113, R111.reuse, R113, R58 ;  /* 0x000000716f717223 */ /* 0x040fe2000000003a */
[----:B------:R-:W0:Y:S01]  /*6eb0*/  LDS.128 R52, [R218+0xb90] ;  /* 0x000b9000da347984 */ /* 0x000e220000000c00 */
[----:B------:R-:W-:Y:S02]  /*6ec0*/  FFMA R115, R111, R115, R110 ;  /* 0x000000736f737223 */ /* 0x000fe4000000006e */
[----:B------:R-:W-:Y:S01]  /*6ed0*/  FFMA R78, R88, R76, R77 ;  /* 0x0000004c584e7223 */ /* 0x000fe2000000004d */
[----:B------:R-:W-:Y:S01]  /*6ee0*/  LDS.128 R108, [0x240] ;  /* 0x00024000ff6c7984 */ /* 0x000fe20000000c00 */
[----:B------:R-:W-:-:S02]  /*6ef0*/  FFMA R84, R76, R90, R89 ;  /* 0x0000005a4c547223 */ /* 0x000fc40000000059 */
[C---:B------:R-:W-:Y:S01]  /*6f00*/  FFMA R57, R60.reuse, R48, R57 ;  /* 0x000000303c397223 */ /* 0x040fe20000000039 */
[----:B------:R-:W4:Y:S01]  /*6f10*/  LDS.128 R88, [0x210] ;  /* 0x00021000ff587984 */ /* 0x000f220000000c00 */
[C---:B------:R-:W-:Y:S02]  /*6f20*/  FFMA R113, R60.reuse, R50, R113 ;  /* 0x000000323c717223 */ /* 0x040fe40000000071 */
[----:B-1----:R-:W-:Y:S02]  /*6f30*/  FFMA R115, R60, R92, R115 ;  /* 0x0000005c3c737223 */ /* 0x002fe40000000073 */
[----:B------:R-:W-:Y:S02]  /*6f40*/  FFMA R85, R85, R61, R78 ;  /* 0x0000003d55557223 */ /* 0x000fe4000000004e */
[----:B------:R-:W-:Y:S02]  /*6f50*/  FFMA R112, R112, R76, R57 ;  /* 0x0000004c70707223 */ /* 0x000fe40000000039 */
[----:B------:R-:W-:-:S02]  /*6f60*/  FFMA R114, R76, R114, R113 ;  /* 0x000000724c727223 */ /* 0x000fc40000000071 */
[----:B------:R-:W-:Y:S02]  /*6f70*/  FFMA R56, R56, R76, R115 ;  /* 0x0000004c38387223 */ /* 0x000fe40000000073 */
[----:B--2---:R-:W-:Y:S02]  /*6f80*/  FFMA R48, R72, R62, R117 ;  /* 0x0000003e48307223 */ /* 0x004fe40000000075 */
[-C--:B------:R-:W-:Y:S01]  /*6f90*/  FFMA R87, R87, R61.reuse, R84 ;  /* 0x0000003d57577223 */ /* 0x080fe20000000054 */
[----:B------:R-:W-:Y:S01]  /*6fa0*/  LDS.128 R116, [0x370] ;  /* 0x00037000ff747984 */ /* 0x000fe20000000c00 */
[----:B------:R-:W-:Y:S02]  /*6fb0*/  FFMA R50, R62, R74, R85 ;  /* 0x0000004a3e327223 */ /* 0x000fe40000000055 */
[-C--:B------:R-:W-:Y:S02]  /*6fc0*/  FFMA R57, R49, R61.reuse, R112 ;  /* 0x0000003d31397223 */ /* 0x080fe40000000070 */
[----:B------:R-:W-:-:S02]  /*6fd0*/  FFMA R113, R51, R61, R114 ;  /* 0x0000003d33717223 */ /* 0x000fc40000000072 */
[----:B------:R-:W-:Y:S02]  /*6fe0*/  FFMA R61, R61, R93, R56 ;  /* 0x0000005d3d3d7223 */ /* 0x000fe40000000038 */
[C---:B---3--:R-:W-:Y:S02]  /*6ff0*/  FFMA R56, R83.reuse, R65, R48 ;  /* 0x0000004153387223 */ /* 0x048fe40000000030 */
[----:B-----5:R-:W-:Y:S02]  /*7000*/  FFMA R48, R96, R62, R87 ;  /* 0x0000003e60307223 */ /* 0x020fe40000000057 */
[----:B------:R-:W-:Y:S01]  /*7010*/  FFMA R50, R83, R67, R50 ;  /* 0x0000004353327223 */ /* 0x000fe20000000032 */
[----:B------:R-:W1:Y:S01]  /*7020*/  LDS.128 R84, [0x250] ;  /* 0x00025000ff547984 */ /* 0x000e620000000c00 */
[----:B------:R-:W-:Y:S02]  /*7030*/  FFMA R73, R63, R73, R56 ;  /* 0x000000493f497223 */ /* 0x000fe40000000038 */
[----:B------:R-:W-:-:S02]  /*7040*/  FFMA R56, R83, R105, R48 ;  /* 0x0000006953387223 */ /* 0x000fc40000000030 */
[C---:B------:R-:W-:Y:S02]  /*7050*/  FFMA R94, R62.reuse, R94, R79 ;  /* 0x0000005e3e5e7223 */ /* 0x040fe4000000004f */
[----:B------:R-:W-:Y:S01]  /*7060*/  FFMA R75, R63, R75, R50 ;  /* 0x0000004b3f4b7223 */ /* 0x000fe20000000032 */
[----:B------:R-:W2:Y:S01]  /*7070*/  LDS.128 R76, [0x1a0] ;  /* 0x0001a000ff4c7984 */ /* 0x000ea20000000c00 */
[----:B------:R-:W-:-:S03]  /*7080*/  FFMA R60, R62, R98, R57 ;  /* 0x000000623e3c7223 */ /* 0x000fc60000000039 */
[----:B------:R-:W3:Y:S01]  /*7090*/  LDS.128 R48, [0x1b0] ;  /* 0x0001b000ff307984 */ /* 0x000ee20000000c00 */
[----:B------:R-:W-:-:S03]  /*70a0*/  FFMA R97, R63, R97, R56 ;  /* 0x000000613f617223 */ /* 0x000fc60000000038 */
[----:B------:R-:W5:Y:S01]  /*70b0*/  LDS.128 R56, [0x260] ;  /* 0x00026000ff387984 */ /* 0x000f620000000c00 */
[----:B------:R-:W-:Y:S02]  /*70c0*/  FFMA R73, R100, R66, R73 ;  /* 0x0000004264497223 */ /* 0x000fe40000000049 */
[----:B------:R-:W-:Y:S02]  /*70d0*/  FFMA R60, R83, R107, R60 ;  /* 0x0000006b533c7223 */ /* 0x000fe4000000003c */
[----:B0-----:R-:W-:Y:S02]  /*70e0*/  FFMA R74, R52, R74, R73 ;  /* 0x0000004a344a7223 */ /* 0x001fe40000000049 */
[----:B------:R-:W-:Y:S02]  /*70f0*/  FFMA R75, R100, R104, R75 ;  /* 0x00000068644b7223 */ /* 0x000fe4000000004b */
[----:B------:R-:W-:Y:S02]  /*7100*/  FFMA R73, R63, R99, R60 ;  /* 0x000000633f497223 */ /* 0x000fe4000000003c */
[----:B------:R-:W-:-:S02]  /*7110*/  FFMA R60, R68, R62, R113 ;  /* 0x0000003e443c7223 */ /* 0x000fc40000000071 */
[----:B------:R-:W-:Y:S02]  /*7120*/  FFMA R97, R100, R106, R97 ;  /* 0x0000006a64617223 */ /* 0x000fe40000000061 */
[C---:B----4-:R-:W-:Y:S02]  /*7130*/  FFMA R94, R83.reuse, R91, R94 ;  /* 0x0000005b535e7223 */ /* 0x050fe4000000005e */
[----:B------:R-:W-:Y:S02]  /*7140*/  FFMA R96, R96, R52, R75 ;  /* 0x0000003460607223 */ /* 0x000fe4000000004b */
[----:B------:R-:W-:Y:S02]  /*7150*/  FFMA R60, R83, R109, R60 ;  /* 0x0000006d533c7223 */ /* 0x000fe4000000003c */
[----:B------:R-:W-:Y:S02]  /*7160*/  FFMA R66, R67, R101, R74 ;  /* 0x0000006543427223 */ /* 0x000fe4000000004a */
[----:B------:R-:W-:-:S02]  /*7170*/  FFMA R112, R52, R98, R97 ;  /* 0x0000006234707223 */ /* 0x000fc40000000061 */
[----:B------:R-:W-:Y:S02]  /*7180*/  FFMA R67, R63, R95, R94 ;  /* 0x0000005f3f437223 */ /* 0x000fe4000000005e */
[----:B------:R-:W-:Y:S01]  /*7190*/  FFMA R114, R105, R101, R96 ;  /* 0x0000006569727223 */ /* 0x000fe20000000060 */
[----:B------:R-:W-:Y:S01]  /*71a0*/  LDS.128 R92, [0x1c0] ;  /* 0x0001c000ff5c7984 */ /* 0x000fe20000000c00 */
[----:B------:R-:W-:Y:S02]  /*71b0*/  FFMA R62, R62, R70, R61 ;  /* 0x000000463e3e7223 */ /* 0x000fe4000000003d */
[----:B------:R-:W-:Y:S01]  /*71c0*/  FFMA R69, R63, R69, R60 ;  /* 0x000000453f457223 */ /* 0x000fe2000000003c */
[----:B------:R-:W0:Y:S01]  /*71d0*/  LDS.128 R96, [0x270] ;  /* 0x00027000ff607984 */ /* 0x000e220000000c00 */
[----:B------:R-:W-:Y:S02]  /*71e0*/  FFMA R112, R107, R101, R112 ;  /* 0x000000656b707223 */ /* 0x000fe40000000070 */
[C---:B------:R-:W-:Y:S01]  /*71f0*/  FFMA R67, R100.reuse, R64, R67 ;  /* 0x0000004064437223 */ /* 0x040fe20000000043 */
[----:B------:R-:W4:Y:S01]  /*7200*/  LDS.128 R104, [0x1d0] ;  /* 0x0001d000ff687984 */ /* 0x000f220000000c00 */
[----:B------:R-:W-:-:S02]  /*7210*/  FFMA R61, R100, R108, R73 ;  /* 0x0000006c643d7223 */ /* 0x000fc40000000049 */
[----:B------:R-:W-:Y:S02]  /*7220*/  FFMA R69, R100, R110, R69 ;  /* 0x0000006e64457223 */ /* 0x000fe40000000045 */
[----:B------:R-:W-:Y:S02]  /*7230*/  FFMA R62, R83, R111, R62 ;  /* 0x0000006f533e7223 */ /* 0x000fe4000000003e */
[-C--:B------:R-:W-:Y:S02]  /*7240*/  FFMA R60, R72, R52.reuse, R67 ;  /* 0x00000034483c7223 */ /* 0x080fe40000000043 */
[----:B------:R-:W0:Y:S01]  /*7250*/  LDS.128 R72, [0x280] ;  /* 0x00028000ff487984 */ /* 0x000e220000000c00 */
[----:B------:R-:W-:Y:S02]  /*7260*/  FFMA R68, R68, R52, R61 ;  /* 0x0000003444447223 */ /* 0x000fe4000000003d */
[----:B------:R-:W-:Y:S02]  /*7270*/  FFMA R70, R52, R70, R69 ;  /* 0x0000004634467223 */ /* 0x000fe40000000045 */
[----:B------:R-:W-:-:S02]  /*7280*/  FFMA R71, R63, R71, R62 ;  /* 0x000000473f477223 */ /* 0x000fc4000000003e */
[----:B------:R-:W-:Y:S02]  /*7290*/  FFMA R60, R65, R101, R60 ;  /* 0x00000065413c7223 */ /* 0x000fe4000000003c */
[----:B-1----:R-:W-:Y:S02]  /*72a0*/  FFMA R61, R100, R84, R71 ;  /* 0x00000054643d7223 */ /* 0x002fe40000000047 */
[----:B--2---:R-:W-:Y:S02]  /*72b0*/  FFMA R63, R53, R79, R66 ;  /* 0x0000004f353f7223 */ /* 0x004fe40000000042 */
[----:B---3--:R-:W-:Y:S02]  /*72c0*/  FFMA R65, R49, R53, R114 ;  /* 0x0000003531417223 */ /* 0x008fe40000000072 */
[-C--:B------:R-:W-:Y:S02]  /*72d0*/  FFMA R108, R109, R101.reuse, R68 ;  /* 0x000000656d6c7223 */ /* 0x080fe40000000044 */
[----:B------:R-:W-:-:S02]  /*72e0*/  FFMA R110, R111, R101, R70 ;  /* 0x000000656f6e7223 */ /* 0x000fc40000000046 */
[----:B------:R-:W-:Y:S01]  /*72f0*/  FFMA R77, R53, R77, R60 ;  /* 0x0000004d354d7223 */ /* 0x000fe2000000003c */
[----:B------:R-:W1:Y:S01]  /*7300*/  LDS.128 R68, [R218+0xbc0] ;  /* 0x000bc000da447984 */ /* 0x000e620000000c00 */
[----:B-----5:R-:W-:Y:S02]  /*7310*/  FFMA R67, R56, R102, R63 ;  /* 0x0000006638437223 */ /* 0x020fe4000000003f */
[----:B------:R-:W-:Y:S02]  /*7320*/  FFMA R65, R102, R58, R65 ;  /* 0x0000003a66417223 */ /* 0x000fe40000000041 */
[----:B------:R-:W-:Y:S02]  /*7330*/  FFMA R76, R52, R76, R61 ;  /* 0x0000004c344c7223 */ /* 0x000fe4000000003d */
[----:B------:R-:W-:Y:S01]  /*7340*/  FFMA R77, R102, R86, R77 ;  /* 0x00000056664d7223 */ /* 0x000fe2000000004d */
[----:B------:R-:W2:Y:S01]  /*7350*/  LDS.128 R60, [0x1e0] ;  /* 0x0001e000ff3c7984 */ /* 0x000ea20000000c00 */
[----:B------:R-:W-:-:S02]  /*7360*/  FFMA R48, R54, R48, R67 ;  /* 0x0000003036307223 */ /* 0x000fc40000000043 */
[C---:B------:R-:W-:Y:S02]  /*7370*/  FFMA R50, R54.reuse, R50, R65 ;  /* 0x0000003236327223 */ /* 0x040fe40000000041 */
[----:B------:R-:W-:Y:S01]  /*7380*/  FFMA R78, R54, R78, R77 ;  /* 0x0000004e364e7223 */ /* 0x000fe2000000004d */
[----:B------:R-:W3:Y:S03]  /*7390*/  LDS.128 R64, [0x290] ;  /* 0x00029000ff407984 */ /* 0x000ee60000000c00 */
[C---:B------:R-:W-:Y:S02]  /*73a0*/  FFMA R78, R103.reuse, R87, R78 ;  /* 0x00000057674e7223 */ /* 0x040fe4000000004e */
[----:B------:R-:W-:Y:S02]  /*73b0*/  FFMA R52, R103, R57, R48 ;  /* 0x0000003967347223 */ /* 0x000fe40000000030 */
[----:B------:R-:W-:-:S02]  /*73c0*/  FFMA R48, R101, R85, R76 ;  /* 0x0000005565307223 */ /* 0x000fc4000000004c */
[----:B------:R-:W-:Y:S01]  /*73d0*/  FFMA R83, R55, R79, R78 ;  /* 0x0000004f37537223 */ /* 0x000fe2000000004e */
[----:B------:R-:W-:Y:S01]  /*73e0*/  LDS.128 R84, [0x2a0] ;  /* 0x0002a000ff547984 */ /* 0x000fe20000000c00 */
[----:B------:R-:W-:-:S03]  /*73f0*/  FFMA R50, R103, R59, R50 ;  /* 0x0000003b67327223 */ /* 0x000fc60000000032 */
[----:B------:R-:W5:Y:S01]  /*7400*/  LDS.128 R76, [0x1f0] ;  /* 0x0001f000ff4c7984 */ /* 0x000f620000000c00 */
[----:B------:R-:W-:Y:S02]  /*7410*/  FFMA R59, R49, R55, R52 ;  /* 0x00000037313b7223 */ /* 0x000fe40000000034 */
[-C--:B------:R-:W-:Y:S02]  /*7420*/  FFMA R49, R53, R51.reuse, R112 ;  /* 0x0000003335317223 */ /* 0x080fe40000000070 */
[----:B------:R-:W-:Y:S02]  /*7430*/  FFMA R91, R55, R51, R50 ;  /* 0x00000033375b7223 */ /* 0x000fe40000000032 */
[----:B0-----:R-:W-:Y:S02]  /*7440*/  FFMA R51, R96, R102, R49 ;  /* 0x0000006660337223 */ /* 0x001fe40000000031 */
[----:B------:R-:W-:Y:S02]  /*7450*/  FFMA R57, R93, R53, R108 ;  /* 0x000000355d397223 */ /* 0x000fe4000000006c */
[----:B------:R-:W-:-:S02]  /*7460*/  FFMA R49, R53, R95, R110 ;  /* 0x0000005f35317223 */ /* 0x000fc4000000006e */
[----:B----4-:R-:W-:Y:S02]  /*7470*/  FFMA R53, R105, R53, R48 ;  /* 0x0000003569357223 */ /* 0x010fe40000000030 */
[----:B------:R-:W-:Y:S02]  /*7480*/  FFMA R57, R102, R98, R57 ;  /* 0x0000006266397223 */ /* 0x000fe40000000039 */
[----:B------:R-:W-:Y:S02]  /*7490*/  FFMA R49, R72, R102, R49 ;  /* 0x0000006648317223 */ /* 0x000fe40000000031 */
[----:B------:R-:W-:Y:S02]  /*74a0*/  FFMA R53, R102, R74, R53 ;  /* 0x0000004a66357223 */ /* 0x000fe40000000035 */
[C---:B------:R-:W-:Y:S02]  /*74b0*/  FFMA R92, R54.reuse, R92, R51 ;  /* 0x0000005c365c7223 */ /* 0x040fe40000000033 */
[----:B------:R-:W-:-:S02]  /*74c0*/  FFMA R94, R54, R94, R57 ;  /* 0x0000005e365e7223 */ /* 0x000fc40000000039 */
[C---:B------:R-:W-:Y:S02]  /*74d0*/  FFMA R104, R54.reuse, R104, R49 ;  /* 0x0000006836687223 */ /* 0x040fe40000000031 */
[----:B------:R-:W-:Y:S01]  /*74e0*/  FFMA R106, R54, R106, R53 ;  /* 0x0000006a366a7223 */ /* 0x000fe20000000035 */
[----:B------:R-:W0:Y:S01]  /*74f0*/  LDS.128 R48, [0x200] ;  /* 0x00020000ff307984 */ /* 0x000e220000000c00 */
[----:B-1----:R-:W-:Y:S02]  /*7500*/  FFMA R83, R56, R68, R83 ;  /* 0x0000004438537223 */ /* 0x002fe40000000053 */
[C---:B------:R-:W-:Y:S02]  /*7510*/  FFMA R92, R103.reuse, R97, R92 ;  /* 0x00000061675c7223 */ /* 0x040fe4000000005c */
[C---:B------:R-:W-:Y:S02]  /*7520*/  FFMA R94, R103.reuse, R99, R94 ;  /* 0x00000063675e7223 */ /* 0x040fe4000000005e */
[----:B------:R-:W-:-:S02]  /*7530*/  FFMA R104, R103, R73, R104 ;  /* 0x0000004967687223 */ /* 0x000fc40000000068 */
[----:B------:R-:W-:Y:S02]  /*7540*/  FFMA R106, R103, R75, R106 ;  /* 0x0000004b676a7223 */ /* 0x000fe4000000006a */
[----:B------:R-:W1:Y:S01]  /*7550*/  LDS.128 R100, [0x2b0] ;  /* 0x0002b000ff647984 */ /* 0x000e620000000c00 */
[----:B--2---:R-:W-:Y:S02]  /*7560*/  FFMA R60, R60, R80, R83 ;  /* 0x000000503c3c7223 */ /* 0x004fe40000000053 */
[----:B------:R-:W-:Y:S02]  /*7570*/  FFMA R73, R105, R55, R104 ;  /* 0x0000003769497223 */ /* 0x000fe40000000068 */
[----:B------:R-:W-:Y:S02]  /*7580*/  FFMA R109, R55, R107, R106 ;  /* 0x0000006b376d7223 */ /* 0x000fe4000000006a */
[----:B---3--:R-:W-:Y:S01]  /*7590*/  FFMA R60, R69, R65, R60 ;  /* 0x00000041453c7223 */ /* 0x008fe2000000003c */
[----:B------:R-:W2:Y:S01]  /*75a0*/  LDS.128 R104, [0x2c0] ;  /* 0x0002c000ff687984 */ /* 0x000ea20000000c00 */
[----:B------:R-:W-:-:S02]  /*75b0*/  FFMA R111, R68, R58, R59 ;  /* 0x0000003a446f7223 */ /* 0x000fc4000000003b */
[----:B------:R-:W-:Y:S01]  /*75c0*/  FFMA R93, R93, R55, R92 ;  /* 0x000000375d5d7223 */ /* 0x000fe2000000005c */
[----:B------:R-:W-:Y:S01]  /*75d0*/  LDS.128 R56, [0x2d0] ;  /* 0x0002d000ff387984 */ /* 0x000fe20000000c00 */
[----:B------:R-:W-:Y:S02]  /*75e0*/  FFMA R95, R55, R95, R94 ;  /* 0x0000005f375f7223 */ /* 0x000fe4000000005e */
[----:B------:R-:W-:Y:S01]  /*75f0*/  FFMA R61, R81, R61, R60 ;  /* 0x0000003d513d7223 */ /* 0x000fe2000000003c */
[----:B------:R-:W3:Y:S01]  /*7600*/  LDS.128 R52, [R218+0xbd0] ;  /* 0x000bd000da347984 */ /* 0x000ee20000000c00 */
[----:B------:R-:W-:Y:S02]  /*7610*/  FFMA R60, R80, R62, R111 ;  /* 0x0000003e503c7223 */ /* 0x000fe4000000006f */
[----:B------:R-:W-:Y:S02]  /*7620*/  FFMA R91, R96, R68, R91 ;  /* 0x00000044605b7223 */ /* 0x000fe4000000005b */
[----:B------:R-:W-:-:S02]  /*7630*/  FFMA R93, R68, R98, R93 ;  /* 0x00000062445d7223 */ /* 0x000fc4000000005d */
[----:B------:R-:W-:Y:S01]  /*7640*/  FFMA R95, R72, R68, R95 ;  /* 0x00000044485f7223 */ /* 0x000fe2000000005f */
[----:B------:R-:W-:Y:S01]  /*7650*/  LDS.128 R96, [R218+0xbf0] ;  /* 0x000bf000da607984 */ /* 0x000fe20000000c00 */
[----:B------:R-:W-:Y:S02]  /*7660*/  FFMA R83, R68, R74, R73 ;  /* 0x0000004a44537223 */ /* 0x000fe40000000049 */
[----:B------:R-:W-:Y:S01]  /*7670*/  FFMA R61, R70, R66, R61 ;  /* 0x00000042463d7223 */ /* 0x000fe2000000003d */
[----:B------:R-:W4:Y:S01]  /*7680*/  LDS.128 R72, [0x380] ;  /* 0x00038000ff487984 */ /* 0x000f220000000c00 */
[----:B------:R-:W-:Y:S02]  /*7690*/  FFMA R66, R69, R67, R60 ;  /* 0x0000004345427223 */ /* 0x000fe4000000003c */
[----:B-----5:R-:W-:Y:S02]  /*76a0*/  FFMA R60, R80, R78, R93 ;  /* 0x0000004e503c7223 */ /* 0x020fe4000000005d */
[----:B------:R-:W-:-:S02]  /*76b0*/  FFMA R109, R68, R64, R109 ;  /* 0x00000040446d7223 */ /* 0x000fc4000000006d */
[----:B------:R-:W-:Y:S02]  /*76c0*/  FFMA R64, R76, R80, R91 ;  /* 0x000000504c407223 */ /* 0x000fe4000000005b */
[----:B------:R-:W-:Y:S02]  /*76d0*/  FFMA R62, R82, R62, R61 ;  /* 0x0000003e523e7223 */ /* 0x000fe4000000003d */
[----:B------:R-:W-:Y:S02]  /*76e0*/  FFMA R63, R81, R63, R66 ;  /* 0x0000003f513f7223 */ /* 0x000fe40000000042 */
[----:B------:R-:W-:Y:S02]  /*76f0*/  FFMA R60, R69, R87, R60 ;  /* 0x00000057453c7223 */ /* 0x000fe4000000003c */
[----:B------:R-:W-:Y:S02]  /*7700*/  FFMA R64, R85, R69, R64 ;  /* 0x0000004555407223 */ /* 0x000fe40000000040 */
[----:B------:R-:W-:-:S02]  /*7710*/  FFMA R65, R70, R84, R63 ;  /* 0x0000005446417223 */ /* 0x000fc4000000003f */
[----:B------:R-:W-:Y:S02]  /*7720*/  FFMA R91, R71, R67, R62 ;  /* 0x00000043475b7223 */ /* 0x000fe4000000003e */
[C---:B------:R-:W-:Y:S02]  /*7730*/  FFMA R79, R81.reuse, R79, R60 ;  /* 0x0000004f514f7223 */ /* 0x040fe4000000003c */
[----:B------:R-:W5:Y:S01]  /*7740*/  LDS.128 R60, [0x2e0] ;  /* 0x0002e000ff3c7984 */ /* 0x000f620000000c00 */
[----:B------:R-:W-:Y:S02]  /*7750*/  FFMA R77, R81, R77, R64 ;  /* 0x0000004d514d7223 */ /* 0x000fe40000000040 */
[----:B------:R-:W-:Y:S02]  /*7760*/  FFMA R76, R76, R82, R65 ;  /* 0x000000524c4c7223 */ /* 0x000fe40000000041 */
[----:B------:R-:W5:Y:S01]  /*7770*/  LDS.128 R64, [0x390] ;  /* 0x00039000ff407984 */ /* 0x000f620000000c00 */
[----:B------:R-:W-:-:S04]  /*7780*/  FFMA R77, R70, R86, R77 ;  /* 0x00000056464d7223 */ /* 0x000fc8000000004d */
[----:B------:R-:W-:Y:S02]  /*7790*/  FFMA R78, R82, R78, R77 ;  /* 0x0000004e524e7223 */ /* 0x000fe4000000004d */
[----:B0-----:R-:W-:Y:S02]  /*77a0*/  FFMA R68, R48, R80, R95 ;  /* 0x0000005030447223 */ /* 0x001fe4000000005f */
[C---:B------:R-:W-:Y:S01]  /*77b0*/  FFMA R84, R80.reuse, R88, R109 ;  /* 0x0000005850547223 */ /* 0x040fe2000000006d */
[----:B------:R-:W-:Y:S01]  /*77c0*/  LDS.128 R92, [0x3a0] ;  /* 0x0003a000ff5c7984 */ /* 0x000fe20000000c00 */
[----:B------:R-:W-:Y:S02]  /*77d0*/  FFMA R80, R80, R50, R83 ;  /* 0x0000003250507223 */ /* 0x000fe40000000053 */
[----:B------:R-:W-:Y:S02]  /*77e0*/  FFMA R109, R85, R71, R76 ;  /* 0x00000047556d7223 */ /* 0x000fe4000000004c */
[----:B------:R-:W-:-:S02]  /*77f0*/  FFMA R111, R71, R87, R78 ;  /* 0x00000057476f7223 */ /* 0x000fc4000000004e */
[----:B-1----:R-:W-:Y:S02]  /*7800*/  FFMA R83, R70, R100, R79 ;  /* 0x0000006446537223 */ /* 0x002fe4000000004f */
[----:B------:R-:W0:Y:S01]  /*7810*/  LDS.128 R76, [0x2f0] ;  /* 0x0002f000ff4c7984 */ /* 0x000e220000000c00 */
[----:B------:R-:W-:Y:S02]  /*7820*/  FFMA R68, R101, R69, R68 ;  /* 0x0000004565447223 */ /* 0x000fe40000000044 */
[----:B------:R-:W-:Y:S02]  /*7830*/  FFMA R80, R69, R103, R80 ;  /* 0x0000006745507223 */ /* 0x000fe40000000050 */
[----:B------:R-:W-:Y:S02]  /*7840*/  FFMA R49, R81, R49, R68 ;  /* 0x0000003151317223 */ /* 0x000fe40000000044 */
[----:B--2---:R-:W-:Y:S02]  /*7850*/  FFMA R84, R105, R69, R84 ;  /* 0x0000004569547223 */ /* 0x004fe40000000054 */
[----:B---3--:R-:W-:-:S02]  /*7860*/  FFMA R68, R52, R56, R91 ;  /* 0x0000003834447223 */ /* 0x008fc4000000005b */
[C---:B------:R-:W-:Y:S02]  /*7870*/  FFMA R51, R81.reuse, R51, R80 ;  /* 0x0000003351337223 */ /* 0x040fe40000000050 */
[----:B------:R-:W-:Y:S02]  /*7880*/  FFMA R49, R70, R102, R49 ;  /* 0x0000006646317223 */ /* 0x000fe40000000031 */
[----:B------:R-:W-:Y:S02]  /*7890*/  FFMA R48, R48, R82, R83 ;  /* 0x0000005230307223 */ /* 0x000fe40000000053 */
[----:B------:R-:W-:Y:S02]  /*78a0*/  FFMA R89, R81, R89, R84 ;  /* 0x0000005951597223 */ /* 0x000fe40000000054 */
[----:B----4-:R-:W-:Y:S01]  /*78b0*/  FFMA R68, R97, R73, R68 ;  /* 0x0000004961447223 */ /* 0x010fe20000000044 */
[----:B------:R-:W1:Y:S01]  /*78c0*/  LDS.128 R84, [0x300] ;  /* 0x00030000ff547984 */ /* 0x000e620000000c00 */
[----:B------:R-:W-:-:S02]  /*78d0*/  FFMA R56, R82, R50, R49 ;  /* 0x0000003252387223 */ /* 0x000fc40000000031 */
[----:B------:R-:W-:Y:S02]  /*78e0*/  FFMA R101, R101, R71, R48 ;  /* 0x0000004765657223 */ /* 0x000fe40000000030 */
[C---:B------:R-:W-:Y:S02]  /*78f0*/  FFMA R69, R70.reuse, R104, R51 ;  /* 0x0000006846457223 */ /* 0x040fe40000000033 */
[----:B------:R-:W-:Y:S01]  /*7900*/  FFMA R57, R57, R53, R68 ;  /* 0x0000003539397223 */ /* 0x000fe20000000044 */
[----:B------:R-:W2:Y:S01]  /*7910*/  LDS.128 R48, [0x3b0] ;  /* 0x0003b000ff307984 */ /* 0x000ea20000000c00 */
[----:B------:R-:W-:Y:S02]  /*7920*/  FFMA R89, R70, R106, R89 ;  /* 0x0000006a46597223 */ /* 0x000fe40000000059 */
[----:B------:R-:W-:Y:S02]  /*7930*/  FFMA R73, R71, R103, R56 ;  /* 0x0000006747497223 */ /* 0x000fe40000000038 */
[----:B------:R-:W-:-:S02]  /*7940*/  FFMA R57, R74, R98, R57 ;  /* 0x000000624a397223 */ /* 0x000fc40000000039 */
[----:B------:R-:W-:Y:S02]  /*7950*/  FFMA R56, R52, R58, R109 ;  /* 0x0000003a34387223 */ /* 0x000fe4000000006d */
[C---:B------:R-:W-:Y:S02]  /*7960*/  FFMA R88, R82.reuse, R88, R69 ;  /* 0x0000005852587223 */ /* 0x040fe40000000045 */
[----:B------:R-:W-:Y:S02]  /*7970*/  FFMA R90, R82, R90, R89 ;  /* 0x0000005a525a7223 */ /* 0x000fe40000000059 */
[----:B------:R-:W-:Y:S02]  /*7980*/  FFMA R80, R58, R54, R57 ;  /* 0x000000363a507223 */ /* 0x000fe40000000039 */
[----:B------:R-:W-:Y:S02]  /*7990*/  FFMA R74, R97, R75, R56 ;  /* 0x0000004b614a7223 */ /* 0x000fe40000000038 */
[----:B-----5:R-:W-:-:S02]  /*79a0*/  FFMA R56, R52, R60, R111 ;  /* 0x0000003c34387223 */ /* 0x020fc4000000006f */
[----:B------:R-:W-:Y:S02]  /*79b0*/  FFMA R58, R52, R62, R101 ;  /* 0x0000003e343a7223 */ /* 0x000fe40000000065 */
[----:B------:R-:W-:Y:S01]  /*79c0*/  FFMA R113, R105, R71, R88 ;  /* 0x0000004769717223 */ /* 0x000fe20000000058 */
[----:B------:R-:W-:Y:S01]  /*79d0*/  LDS.128 R100, [0x320] ;  /* 0x00032000ff647984 */ /* 0x000fe20000000c00 */
[----:B------:R-:W-:Y:S02]  /*79e0*/  FFMA R115, R71, R107, R90 ;  /* 0x0000006b47737223 */ /* 0x000fe4000000005a */
[----:B------:R-:W-:Y:S01]  /*79f0*/  FFMA R59, R59, R53, R74 ;  /* 0x000000353b3b7223 */ /* 0x000fe2000000004a */
[----:B------:R-:W-:Y:S01]  /*7a00*/  LDS.128 R88, [R218+0xc00] ;  /* 0x000c0000da587984 */ /* 0x000fe20000000c00 */
[C---:B------:R-:W-:Y:S02]  /*7a10*/  FFMA R56, R97.reuse, R65, R56 ;  /* 0x0000004161387223 */ /* 0x040fe40000000038 */
[----:B------:R-:W-:Y:S01]  /*7a20*/  FFMA R58, R97, R67, R58 ;  /* 0x00000043613a7223 */ /* 0x000fe2000000003a */
[----:B------:R-:W3:Y:S01]  /*7a30*/  LDS.128 R104, [0x3c0] ;  /* 0x0003c000ff687984 */ /* 0x000ee20000000c00 */
[----:B------:R-:W-:-:S03]  /*7a40*/  FFMA R74, R75, R99, R80 ;  /* 0x000000634b4a7223 */ /* 0x000fc60000000050 */
[----:B------:R-:W4:Y:S01]  /*7a50*/  LDS.128 R68, [0x310] ;  /* 0x00031000ff447984 */ /* 0x000f220000000c00 */
[-C--:B------:R-:W-:Y:S02]  /*7a60*/  FFMA R61, R61, R53.reuse, R56 ;  /* 0x000000353d3d7223 */ /* 0x080fe40000000038 */
[----:B------:R-:W-:Y:S01]  /*7a70*/  FFMA R63, R63, R53, R58 ;  /* 0x000000353f3f7223 */ /* 0x000fe2000000003a */
[----:B------:R-:W5:Y:S01]  /*7a80*/  LDS.128 R80, [R218+0xbe0] ;  /* 0x000be000da507984 */ /* 0x000f620000000c00 */
[----:B------:R-:W-:-:S03]  /*7a90*/  FFMA R75, R64, R98, R59 ;  /* 0x00000062404b7223 */ /* 0x000fc6000000003b */
[----:B------:R-:W3:Y:S01]  /*7aa0*/  LDS.128 R56, [0x3d0] ;  /* 0x0003d000ff387984 */ /* 0x000ee20000000c00 */
[----:B0-----:R-:W-:Y:S02]  /*7ab0*/  FFMA R64, R52, R76, R73 ;  /* 0x0000004c34407223 */ /* 0x001fe40000000049 */
[----:B------:R-:W-:Y:S02]  /*7ac0*/  FFMA R61, R66, R98, R61 ;  /* 0x00000062423d7223 */ /* 0x000fe4000000003d */
[----:B------:R-:W-:Y:S02]  /*7ad0*/  FFMA R66, R60, R54, R75 ;  /* 0x000000363c427223 */ /* 0x000fe4000000004b */
[----:B------:R-:W-:Y:S02]  /*7ae0*/  FFMA R60, R52, R78, R113 ;  /* 0x0000004e343c7223 */ /* 0x000fe40000000071 */
[----:B------:R-:W-:Y:S02]  /*7af0*/  FFMA R64, R97, R93, R64 ;  /* 0x0000005d61407223 */ /* 0x000fe40000000040 */
[----:B------:R-:W-:-:S02]  /*7b00*/  FFMA R62, R62, R54, R61 ;  /* 0x000000363e3e7223 */ /* 0x000fc4000000003d */
[----:B------:R-:W-:Y:S02]  /*7b10*/  FFMA R60, R97, R95, R60 ;  /* 0x0000005f613c7223 */ /* 0x000fe4000000003c */
[----:B------:R-:W-:Y:S02]  /*7b20*/  FFMA R63, R92, R98, R63 ;  /* 0x000000625c3f7223 */ /* 0x000fe4000000003f */
[----:B------:R-:W-:Y:S02]  /*7b30*/  FFMA R77, R77, R53, R64 ;  /* 0x000000354d4d7223 */ /* 0x000fe40000000040 */
[----:B------:R-:W-:Y:S02]  /*7b40*/  FFMA R110, R67, R99, R62 ;  /* 0x00000063436e7223 */ /* 0x000fe4000000003e */
[----:B-1----:R-:W-:Y:S02]  /*7b50*/  FFMA R52, R52, R84, R115 ;  /* 0x0000005434347223 */ /* 0x002fe40000000073 */
[----:B------:R-:W-:-:S02]  /*7b60*/  FFMA R79, R79, R53, R60 ;  /* 0x000000354f4f7223 */ /* 0x000fc4000000003c */
[----:B------:R-:W-:Y:S02]  /*7b70*/  FFMA R77, R94, R98, R77 ;  /* 0x000000625e4d7223 */ /* 0x000fe4000000004d */
[-C--:B------:R-:W-:Y:S02]  /*7b80*/  FFMA R76, R76, R54.reuse, R63 ;  /* 0x000000364c4c7223 */ /* 0x080fe4000000003f */
[----:B------:R-:W0:Y:S01]  /*7b90*/  LDS.128 R60, [0x330] ;  /* 0x00033000ff3c7984 */ /* 0x000e220000000c00 */
[----:B------:R-:W-:Y:S02]  /*7ba0*/  FFMA R108, R65, R99, R66 ;  /* 0x00000063416c7223 */ /* 0x000fe40000000042 */
[----:B--2---:R-:W-:Y:S01]  /*7bb0*/  FFMA R52, R97, R49, R52 ;  /* 0x0000003161347223 */ /* 0x004fe20000000034 */
[----:B------:R-:W1:Y:S01]  /*7bc0*/  LDS.128 R64, [0x3e0] ;  /* 0x0003e000ff407984 */ /* 0x000e620000000c00 */
[----:B------:R-:W-:Y:S02]  /*7bd0*/  FFMA R78, R78, R54, R77 ;  /* 0x000000364e4e7223 */ /* 0x000fe4000000004d */
[----:B------:R-:W-:-:S02]  /*7be0*/  FFMA R79, R98, R48, R79 ;  /* 0x00000030624f7223 */ /* 0x000fc4000000004f */
[----:B------:R-:W-:Y:S02]  /*7bf0*/  FFMA R85, R53, R85, R52 ;  /* 0x0000005535557223 */ /* 0x000fe40000000034 */
[-C--:B------:R-:W-:Y:S02]  /*7c00*/  FFMA R112, R93, R99.reuse, R76 ;  /* 0x000000635d707223 */ /* 0x080fe4000000004c */
[----:B------:R-:W-:Y:S02]  /*7c10*/  FFMA R52, R95, R99, R78 ;  /* 0x000000635f347223 */ /* 0x000fe4000000004e */
[----:B------:R-:W-:Y:S01]  /*7c20*/  FFMA R48, R84, R54, R79 ;  /* 0x0000003654307223 */ /* 0x000fe2000000004f */
[----:B------:R-:W-:Y:S01]  /*7c30*/  LDS.128 R92, [0x350] ;  /* 0x00035000ff5c7984 */ /* 0x000fe20000000c00 */
[----:B------:R-:W-:-:S03]  /*7c40*/  FFMA R87, R55, R87, R74 ;  /* 0x0000005737577223 */ /* 0x000fc6000000004a */
[----:B------:R-:W2:Y:S01]  /*7c50*/  LDS.128 R76, [0x3f0] ;  /* 0x0003f000ff4c7984 */ /* 0x000ea20000000c00 */
[----:B------:R-:W-:Y:S02]  /*7c60*/  FFMA R85, R98, R50, R85 ;  /* 0x0000003262557223 */ /* 0x000fe40000000055 */
[----:B---3--:R-:W-:Y:S02]  /*7c70*/  FFMA R73, R88, R104, R87 ;  /* 0x0000006858497223 */ /* 0x008fe40000000057 */
[----:B------:R-:W-:Y:S02]  /*7c80*/  FFMA R54, R54, R86, R85 ;  /* 0x0000005636367223 */ /* 0x000fe40000000055 */
[----:B------:R-:W-:Y:S01]  /*7c90*/  FFMA R74, R49, R99, R48 ;  /* 0x00000063314a7223 */ /* 0x000fe20000000030 */
[----:B------:R-:W3:Y:S01]  /*7ca0*/  LDS.128 R84, [0x340] ;  /* 0x00034000ff547984 */ /* 0x000ee20000000c00 */
[----:B----4-:R-:W-:Y:S02]  /*7cb0*/  FFMA R49, R55, R71, R110 ;  /* 0x0000004737317223 */ /* 0x010fe4000000006e */
[----:B------:R-:W-:-:S02]  /*7cc0*/  FFMA R53, R69, R55, R108 ;  /* 0x0000003745357223 */ /* 0x000fc4000000006c */
[----:B-----5:R-:W-:Y:S01]  /*7cd0*/  FFMA R68, R80, R68, R73 ;  /* 0x0000004450447223 */ /* 0x020fe20000000049 */
[----:B------:R-:W-:Y:S01]  /*7ce0*/  LDS.128 R108, [0x450] ;  /* 0x00045000ff6c7984 */ /* 0x000fe20000000c00 */
[----:B------:R-:W-:Y:S02]  /*7cf0*/  FFMA R54, R99, R51, R54 ;  /* 0x0000003363367223 */ /* 0x000fe40000000036 */
[C---:B------:R-:W-:Y:S02]  /*7d00*/  FFMA R73, R88.reuse, R56, R49 ;  /* 0x0000003858497223 */ /* 0x040fe40000000031 */
[----:B------:R-:W4:Y:S01]  /*7d10*/  LDS.128 R48, [0x400] ;  /* 0x00040000ff307984 */ /* 0x000f220000000c00 */
[----:B------:R-:W-:Y:S02]  /*7d20*/  FFMA R53, R88, R106, R53 ;  /* 0x0000006a58357223 */ /* 0x000fe40000000035 */
[----:B------:R-:W-:Y:S02]  /*7d30*/  FFMA R68, R105, R89, R68 ;  /* 0x0000005969447223 */ /* 0x000fe40000000044 */
[----:B------:R-:W-:-:S02]  /*7d40*/  FFMA R70, R80, R70, R53 ;  /* 0x0000004650467223 */ /* 0x000fc40000000035 */
[----:B------:R-:W-:Y:S02]  /*7d50*/  FFMA R53, R101, R55, R112 ;  /* 0x0000003765357223 */ /* 0x000fe40000000070 */
[----:B------:R-:W-:Y:S01]  /*7d60*/  FFMA R70, R107, R89, R70 ;  /* 0x000000596b467223 */ /* 0x000fe20000000046 */
[----:B------:R-:W5:Y:S01]  /*7d70*/  LDS.128 R112, [0x360] ;  /* 0x00036000ff707984 */ /* 0x000f620000000c00 */
[-C--:B------:R-:W-:Y:S02]  /*7d80*/  FFMA R69, R69, R81.reuse, R68 ;  /* 0x0000005145457223 */ /* 0x080fe40000000044 */
[----:B------:R-:W-:Y:S02]  /*7d90*/  FFMA R53, R88, R58, R53 ;  /* 0x0000003a58357223 */ /* 0x000fe40000000035 */
[----:B------:R-:W-:Y:S02]  /*7da0*/  FFMA R100, R80, R100, R73 ;  /* 0x0000006450647223 */ /* 0x000fe40000000049 */
[----:B------:R-:W-:-:S02]  /*7db0*/  FFMA R73, R71, R81, R70 ;  /* 0x0000005147497223 */ /* 0x000fc40000000046 */
[----:B------:R-:W-:Y:S02]  /*7dc0*/  FFMA R75, R106, R90, R69 ;  /* 0x0000005a6a4b7223 */ /* 0x000fe40000000045 */
[----:B------:R-:W-:Y:S01]  /*7dd0*/  FFMA R102, R80, R102, R53 ;  /* 0x0000006650667223 */ /* 0x000fe20000000035 */
[----:B------:R-:W4:Y:S01]  /*7de0*/  LDS.128 R68, [0x410] ;  /* 0x00041000ff447984 */ /* 0x000f220000000c00 */
[----:B------:R-:W-:Y:S02]  /*7df0*/  FFMA R100, R57, R89, R100 ;  /* 0x0000005939647223 */ /* 0x000fe40000000064 */
[----:B------:R-:W-:Y:S01]  /*7e00*/  FFMA R53, R55, R103, R52 ;  /* 0x0000006737357223 */ /* 0x000fe20000000034 */
[----:B------:R-:W5:Y:S01]  /*7e10*/  LDS.128 R104, [0x420] ;  /* 0x00042000ff687984 */ /* 0x000f620000000c00 */
[----:B0-----:R-:W-:Y:S02]  /*7e20*/  FFMA R57, R61, R55, R74 ;  /* 0x000000373d397223 */ /* 0x001fe4000000004a */
[----:B-1----:R-:W-:-:S02]  /*7e30*/  FFMA R53, R88, R64, R53 ;  /* 0x0000004058357223 */ /* 0x002fc40000000035 */
[----:B------:R-:W-:Y:S02]  /*7e40*/  FFMA R57, R88, R66, R57 ;  /* 0x0000004258397223 */ /* 0x000fe40000000039 */
[----:B------:R-:W-:Y:S02]  /*7e50*/  FFMA R55, R55, R63, R54 ;  /* 0x0000003f37377223 */ /* 0x000fe40000000036 */
[C---:B------:R-:W-:Y:S02]  /*7e60*/  FFMA R62, R80.reuse, R62, R57 ;  /* 0x0000003e503e7223 */ /* 0x040fe40000000039 */
[----:B------:R-:W-:Y:S02]  /*7e70*/  FFMA R60, R80, R60, R53 ;  /* 0x0000003c503c7223 */ /* 0x000fe40000000035 */
[----:B--2---:R-:W-:Y:S02]  /*7e80*/  FFMA R57, R88, R76, R55 ;  /* 0x0000004c58397223 */ /* 0x004fe40000000037 */
[----:B------:R-:W0:Y:S01]  /*7e90*/  LDS.128 R52, [R218+0xc10] ;  /* 0x000c1000da347984 */ /* 0x000e220000000c00 */
[----:B------:R-:W-:-:S02]  /*7ea0*/  FFMA R101, R101, R81, R100 ;  /* 0x0000005165657223 */ /* 0x000fc40000000064 */
[----:B------:R-:W-:Y:S02]  /*7eb0*/  FFMA R73, R56, R90, R73 ;  /* 0x0000005a38497223 */ /* 0x000fe40000000049 */
[----:B---3--:R-:W-:Y:S02]  /*7ec0*/  FFMA R84, R80, R84, R57 ;  /* 0x0000005450547223 */ /* 0x008fe40000000039 */
[----:B------:R-:W-:Y:S02]  /*7ed0*/  FFMA R101, R58, R90, R101 ;  /* 0x0000005a3a657223 */ /* 0x000fe40000000065 */
[----:B------:R-:W-:Y:S02]  /*7ee0*/  FFMA R56, R92, R82, R73 ;  /* 0x000000525c387223 */ /* 0x000fe40000000049 */
[----:B------:R-:W-:Y:S02]  /*7ef0*/  FFMA R84, R89, R77, R84 ;  /* 0x0000004d59547223 */ /* 0x000fe40000000054 */
[----:B------:R-:W-:-:S02]  /*7f00*/  FFMA R86, R82, R86, R75 ;  /* 0x0000005652567223 */ /* 0x000fc4000000004b */
[-C--:B------:R-:W-:Y:S02]  /*7f10*/  FFMA R102, R59, R89.reuse, R102 ;  /* 0x000000593b667223 */ /* 0x080fe40000000066 */
[----:B------:R-:W-:Y:S02]  /*7f20*/  FFMA R60, R65, R89, R60 ;  /* 0x00000059413c7223 */ /* 0x000fe4000000003c */
[----:B------:R-:W-:Y:S02]  /*7f30*/  FFMA R58, R82, R94, R101 ;  /* 0x0000005e523a7223 */ /* 0x000fe40000000065 */
[----:B----4-:R-:W-:Y:S02]  /*7f40*/  FFMA R56, R49, R91, R56 ;  /* 0x0000005b31387223 */ /* 0x010fe40000000038 */
[----:B------:R-:W-:Y:S02]  /*7f50*/  FFMA R85, R81, R85, R84 ;  /* 0x0000005551557223 */ /* 0x000fe40000000054 */
[----:B------:R-:W-:-:S02]  /*7f60*/  FFMA R86, R91, R79, R86 ;  /* 0x0000004f5b567223 */ /* 0x000fc40000000056 */
[-C--:B------:R-:W-:Y:S02]  /*7f70*/  FFMA R103, R103, R81.reuse, R102 ;  /* 0x0000005167677223 */ /* 0x080fe40000000066 */
[----:B------:R-:W-:Y:S02]  /*7f80*/  FFMA R61, R61, R81, R60 ;  /* 0x000000513d3d7223 */ /* 0x000fe4000000003c */
[----:B------:R-:W-:Y:S02]  /*7f90*/  FFMA R62, R67, R89, R62 ;  /* 0x00000059433e7223 */ /* 0x000fe4000000003e */
[----:B------:R-:W-:Y:S02]  /*7fa0*/  FFMA R60, R91, R51, R58 ;  /* 0x000000335b3c7223 */ /* 0x000fe4000000003a */
[----:B------:R-:W-:Y:S02]  /*7fb0*/  FFMA R93, R83, R93, R56 ;  /* 0x0000005d535d7223 */ /* 0x000fe40000000038 */
[----:B------:R-:W1:Y:S01]  /*7fc0*/  LDS.128 R56, [0x430] ;  /* 0x00043000ff387984 */ /* 0x000e620000000c00 */
[----:B------:R-:W-:-:S02]  /*7fd0*/  FFMA R73, R90, R78, R85 ;  /* 0x0000004e5a497223 */ /* 0x000fc40000000055 */
[----:B------:R-:W-:Y:S02]  /*7fe0*/  FFMA R75, R83, R87, R86 ;  /* 0x00000057534b7223 */ /* 0x000fe40000000056 */
[-C--:B------:R-:W-:Y:S01]  /*7ff0*/  FFMA R103, R64, R90.reuse, R103 ;  /* 0x0000005a40677223 */ /* 0x080fe20000000067 */
[----:B------:R-:W2:Y:S01]  /*8000*/  LDS.128 R84, [0x440] ;  /* 0x00044000ff547984 */ /* 0x000ea20000000c00 */
[----:B------:R-:W-:Y:S02]  /*8010*/  FFMA R63, R63, R81, R62 ;  /* 0x000000513f3f7223 */ /* 0x000fe4000000003e */
[----:B------:R-:W-:Y:S02]  /*8020*/  FFMA R65, R66, R90, R61 ;  /* 0x0000005a42417223 */ /* 0x000fe4000000003d */
[----:B-----5:R-:W-:Y:S02]  /*8030*/  FFMA R74, R112, R82, R103 ;  /* 0x00000052704a7223 */ /* 0x020fe40000000067 */
[----:B------:R-:W-:Y:S01]  /*8040*/  FFMA R89, R76, R90, R63 ;  /* 0x0000005a4c597223 */ /* 0x000fe2000000003f */
[----:B------:R-:W-:Y:S01]  /*8050*/  LDS.128 R100, [0x460] ;  /* 0x00046000ff647984 */ /* 0x000fe20000000c00 */
[----:B------:R-:W-:-:S02]  /*8060*/  FFMA R88, R69, R91, R74 ;  /* 0x0000005b45587223 */ /* 0x000fc4000000004a */
[----:B------:R-:W-:Y:S01]  /*8070*/  FFMA R80, R82, R114, R65 ;  /* 0x0000007252507223 */ /* 0x000fe20000000041 */
[----:B------:R-:W-:Y:S01]  /*8080*/  LDS.128 R76, [R218+0xc30] ;  /* 0x000c3000da4c7984 */ /* 0x000fe20000000c00 */
[----:B------:R-:W-:Y:S02]  /*8090*/  FFMA R74, R116, R82, R89 ;  /* 0x00000052744a7223 */ /* 0x000fe40000000059 */
[----:B------:R-:W-:Y:S01]  /*80a0*/  FFMA R82, R82, R118, R73 ;  /* 0x0000007652527223 */ /* 0x000fe20000000049 */
[----:B------:R-:W3:Y:S01]  /*80b0*/  LDS.128 R64, [0x4f0] ;  /* 0x0004f000ff407984 */ /* 0x000ee20000000c00 */
[----:B------:R-:W-:-:S03]  /*80c0*/  FFMA R95, R83, R95, R60 ;  /* 0x0000005f535f7223 */ /* 0x000fc6000000003c */
[----:B------:R-:W4:Y:S01]  /*80d0*/  LDS.128 R60, [0x4e0] ;  /* 0x0004e000ff3c7984 */ /* 0x000f220000000c00 */
[C---:B------:R-:W-:Y:S02]  /*80e0*/  FFMA R80, R91.reuse, R71, R80 ;  /* 0x000000475b507223 */ /* 0x040fe40000000050 */
[----:B------:R-:W-:Y:S02]  /*80f0*/  FFMA R82, R91, R107, R82 ;  /* 0x0000006b5b527223 */ /* 0x000fe40000000052 */
[----:B------:R-:W-:Y:S02]  /*8100*/  FFMA R74, R105, R91, R74 ;  /* 0x0000005b694a7223 */ /* 0x000fe4000000004a */
[C---:B------:R-:W-:Y:S02]  /*8110*/  FFMA R113, R83.reuse, R113, R88 ;  /* 0x0000007153717223 */ /* 0x040fe40000000058 */
[C---:B------:R-:W-:Y:S01]  /*8120*/  FFMA R115, R83.reuse, R115, R80 ;  /* 0x0000007353737223 */ /* 0x040fe20000000050 */
[----:B------:R-:W-:Y:S01]  /*8130*/  LDS.128 R88, [0x510] ;  /* 0x00051000ff587984 */ /* 0x000fe20000000c00 */
[----:B------:R-:W-:-:S02]  /*8140*/  FFMA R117, R83, R117, R74 ;  /* 0x0000007553757223 */ /* 0x000fc4000000004a */
[----:B------:R-:W-:Y:S02]  /*8150*/  FFMA R119, R83, R119, R82 ;  /* 0x0000007753777223 */ /* 0x000fe40000000052 */
[C---:B0-----:R-:W-:Y:S01]  /*8160*/  FFMA R75, R52.reuse, R48, R75 ;  /* 0x00000030344b7223 */ /* 0x041fe2000000004b */
[----:B------:R-:W0:Y:S01]  /*8170*/  LDS.128 R80, [0x500] ;  /* 0x00050000ff507984 */ /* 0x000e220000000c00 */
[C---:B------:R-:W-:Y:S02]  /*8180*/  FFMA R93, R52.reuse, R50, R93 ;  /* 0x00000032345d7223 */ /* 0x040fe4000000005d */
[----:B------:R-:W-:Y:S02]  /*8190*/  FFMA R73, R52, R68, R95 ;  /* 0x0000004434497223 */ /* 0x000fe4000000005f */
[----:B------:R-:W-:Y:S02]  /*81a0*/  FFMA R48, R92, R96, R75 ;  /* 0x000000605c307223 */ /* 0x000fe4000000004b */
[----:B------:R-:W-:-:S02]  /*81b0*/  FFMA R50, R96, R94, R93 ;  /* 0x0000005e60327223 */ /* 0x000fc4000000005d */
[----:B------:R-:W5:Y:S01]  /*81c0*/  LDS.128 R92, [R218+0xc40] ;  /* 0x000c4000da5c7984 */ /* 0x000f620000000c00 */
[----:B------:R-:W-:Y:S02]  /*81d0*/  FFMA R112, R112, R96, R73 ;  /* 0x0000006070707223 */ /* 0x000fe40000000049 */
[-C--:B------:R-:W-:Y:S02]  /*81e0*/  FFMA R73, R49, R53.reuse, R48 ;  /* 0x0000003531497223 */ /* 0x080fe40000000030 */
[-C--:B------:R-:W-:Y:S02]  /*81f0*/  FFMA R75, R51, R53.reuse, R50 ;  /* 0x00000035334b7223 */ /* 0x080fe40000000032 */
[----:B------:R-:W0:Y:S01]  /*8200*/  LDS.128 R48, [R218+0xc20] ;  /* 0x000c2000da307984 */ /* 0x000e220000000c00 */
[----:B------:R-:W-:Y:S02]  /*8210*/  FFMA R113, R52, R70, R113 ;  /* 0x0000004634717223 */ /* 0x000fe40000000071 */
[----:B------:R-:W-:-:S02]  /*8220*/  FFMA R69, R69, R53, R112 ;  /* 0x0000003545457223 */ /* 0x000fc40000000070 */
[----:B------:R-:W-:Y:S02]  /*8230*/  FFMA R114, R96, R114, R113 ;  /* 0x0000007260727223 */ /* 0x000fe40000000071 */
[----:B-1----:R-:W-:Y:S02]  /*8240*/  FFMA R119, R52, R56, R119 ;  /* 0x0000003834777223 */ /* 0x002fe40000000077 */
[----:B------:R-:W-:Y:S02]  /*8250*/  FFMA R97, R71, R53, R114 ;  /* 0x0000003547617223 */ /* 0x000fe40000000072 */
[----:B--2---:R-:W-:Y:S02]  /*8260*/  FFMA R56, R54, R86, R69 ;  /* 0x0000005636387223 */ /* 0x004fe40000000045 */
[----:B------:R-:W1:Y:S01]  /*8270*/  LDS.128 R68, [0x470] ;  /* 0x00047000ff447984 */ /* 0x000e620000000c00 */
[----:B------:R-:W-:Y:S02]  /*8280*/  FFMA R72, R72, R96, R119 ;  /* 0x0000006048487223 */ /* 0x000fe40000000077 */
[----:B------:R-:W-:-:S02]  /*8290*/  FFMA R115, R52, R104, R115 ;  /* 0x0000006834737223 */ /* 0x000fc40000000073 */
[----:B------:R-:W-:Y:S02]  /*82a0*/  FFMA R117, R52, R106, R117 ;  /* 0x0000006a34757223 */ /* 0x000fe40000000075 */
[----:B------:R-:W-:Y:S02]  /*82b0*/  FFMA R52, R84, R54, R75 ;  /* 0x0000003654347223 */ /* 0x000fe4000000004b */
[----:B------:R-:W-:Y:S02]  /*82c0*/  FFMA R116, R116, R96, R115 ;  /* 0x0000006074747223 */ /* 0x000fe40000000073 */
[----:B------:R-:W-:Y:S02]  /*82d0*/  FFMA R118, R96, R118, R117 ;  /* 0x0000007660767223 */ /* 0x000fe40000000075 */
[----:B------:R-:W-:Y:S02]  /*82e0*/  FFMA R58, R54, R58, R73 ;  /* 0x0000003a363a7223 */ /* 0x000fe40000000049 */
[----:B------:R-:W-:-:S02]  /*82f0*/  FFMA R57, R53, R57, R72 ;  /* 0x0000003935397223 */ /* 0x000fc40000000048 */
[----:B------:R-:W2:Y:S01]  /*8300*/  LDS.128 R72, [0x520] ;  /* 0x00052000ff487984 */ /* 0x000ea20000000c00 */
[----:B---3--:R-:W-:Y:S02]  /*8310*/  FFMA R52, R79, R65, R52 ;  /* 0x000000414f347223 */ /* 0x008fe40000000034 */
[-C--:B------:R-:W-:Y:S02]  /*8320*/  FFMA R105, R105, R53.reuse, R116 ;  /* 0x0000003569697223 */ /* 0x080fe40000000074 */
[----:B------:R-:W-:Y:S02]  /*8330*/  FFMA R107, R107, R53, R118 ;  /* 0x000000356b6b7223 */ /* 0x000fe40000000076 */
[C---:B----4-:R-:W-:Y:S02]  /*8340*/  FFMA R58, R79.reuse, R63, R58 ;  /* 0x0000003f4f3a7223 */ /* 0x050fe4000000003a */
[----:B------:R-:W-:Y:S02]  /*8350*/  FFMA R56, R79, R67, R56 ;  /* 0x000000434f387223 */ /* 0x000fe40000000038 */
[----:B------:R-:W-:-:S02]  /*8360*/  FFMA R85, R55, R85, R52 ;  /* 0x0000005537557223 */ /* 0x000fc40000000034 */
[----:B------:R-:W-:Y:S02]  /*8370*/  FFMA R52, R108, R54, R97 ;  /* 0x000000366c347223 */ /* 0x000fe40000000061 */
[----:B------:R-:W-:Y:S01]  /*8380*/  FFMA R104, R54, R110, R105 ;  /* 0x0000006e36687223 */ /* 0x000fe20000000069 */
[----:B------:R-:W3:Y:S01]  /*8390*/  LDS.128 R96, [0x530] ;  /* 0x00053000ff607984 */ /* 0x000ee20000000c00 */
[----:B------:R-:W-:Y:S02]  /*83a0*/  FFMA R106, R100, R54, R107 ;  /* 0x00000036646a7223 */ /* 0x000fe4000000006b */
[----:B------:R-:W-:Y:S02]  /*83b0*/  FFMA R54, R54, R102, R57 ;  /* 0x0000006636367223 */ /* 0x000fe40000000039 */
[C---:B------:R-:W-:Y:S02]  /*83c0*/  FFMA R53, R55.reuse, R59, R58 ;  /* 0x0000003b37357223 */ /* 0x040fe4000000003a */
[----:B------:R-:W-:-:S02]  /*83d0*/  FFMA R87, R55, R87, R56 ;  /* 0x0000005737577223 */ /* 0x000fc40000000038 */
[----:B------:R-:W4:Y:S01]  /*83e0*/  LDS.128 R56, [0x480] ;  /* 0x00048000ff387984 */ /* 0x000f220000000c00 */
[C---:B0-----:R-:W-:Y:S02]  /*83f0*/  FFMA R52, R79.reuse, R81, R52 ;  /* 0x000000514f347223 */ /* 0x041fe40000000034 */
[C---:B------:R-:W-:Y:S02]  /*8400*/  FFMA R54, R79.reuse, R91, R54 ;  /* 0x0000005b4f367223 */ /* 0x040fe40000000036 */
[C---:B------:R-:W-:Y:S02]  /*8410*/  FFMA R104, R79.reuse, R83, R104 ;  /* 0x000000534f687223 */ /* 0x040fe40000000068 */
[----:B------:R-:W-:Y:S02]  /*8420*/  FFMA R106, R79, R89, R106 ;  /* 0x000000594f6a7223 */ /* 0x000fe4000000006a */
[C---:B------:R-:W-:Y:S02]  /*8430*/  FFMA R109, R55.reuse, R109, R52 ;  /* 0x0000006d376d7223 */ /* 0x040fe40000000034 */
[----:B------:R-:W-:-:S02]  /*8440*/  FFMA R111, R55, R111, R104 ;  /* 0x0000006f376f7223 */ /* 0x000fc40000000068 */
[C---:B------:R-:W-:Y:S02]  /*8450*/  FFMA R101, R55.reuse, R101, R106 ;  /* 0x0000006537657223 */ /* 0x040fe4000000006a */
[----:B------:R-:W-:Y:S01]  /*8460*/  FFMA R103, R55, R103, R54 ;  /* 0x0000006737677223 */ /* 0x000fe20000000036 */
[----:B------:R-:W-:Y:S01]  /*8470*/  LDS.128 R104, [0x490] ;  /* 0x00049000ff687984 */ /* 0x000fe20000000c00 */
[----:B-----5:R-:W-:-:S03]  /*8480*/  FFMA R63, R92, R64, R53 ;  /* 0x000000405c3f7223 */ /* 0x020fc60000000035 */
[----:B------:R-:W0:Y:S01]  /*8490*/  LDS.128 R52, [0x540] ;  /* 0x00054000ff347984 */ /* 0x000e220000000c00 */
[C---:B------:R-:W-:Y:S02]  /*84a0*/  FFMA R85, R92.reuse, R66, R85 ;  /* 0x000000425c557223 */ /* 0x040fe40000000055 */
[----:B------:R-:W-:Y:S02]  /*84b0*/  FFMA R87, R92, R80, R87 ;  /* 0x000000505c577223 */ /* 0x000fe40000000057 */
[----:B------:R-:W-:Y:S02]  /*84c0*/  FFMA R84, R84, R48, R63 ;  /* 0x0000003054547223 */ /* 0x000fe4000000003f */
[----:B------:R-:W-:Y:S02]  /*84d0*/  FFMA R109, R92, R82, R109 ;  /* 0x000000525c6d7223 */ /* 0x000fe4000000006d */
[----:B------:R-:W-:Y:S02]  /*84e0*/  FFMA R64, R48, R86, R85 ;  /* 0x0000005630407223 */ /* 0x000fe40000000055 */
[----:B------:R-:W-:-:S02]  /*84f0*/  FFMA R80, R108, R48, R87 ;  /* 0x000000306c507223 */ /* 0x000fc40000000057 */
[-C--:B------:R-:W-:Y:S02]  /*8500*/  FFMA R66, R65, R93.reuse, R84 ;  /* 0x0000005d41427223 */ /* 0x080fe40000000054 */
[----:B------:R-:W5:Y:S01]  /*8510*/  LDS.128 R84, [0x550] ;  /* 0x00055000ff547984 */ /* 0x000f620000000c00 */
[----:B------:R-:W-:Y:S02]  /*8520*/  FFMA R79, R92, R88, R111 ;  /* 0x000000585c4f7223 */ /* 0x000fe4000000006f */
[----:B------:R-:W-:Y:S02]  /*8530*/  FFMA R82, R48, R110, R109 ;  /* 0x0000006e30527223 */ /* 0x000fe4000000006d */
[----:B------:R-:W0:Y:S01]  /*8540*/  LDS.128 R108, [0x4a0] ;  /* 0x0004a000ff6c7984 */ /* 0x000e220000000c00 */
[----:B------:R-:W-:Y:S02]  /*8550*/  FFMA R101, R92, R90, R101 ;  /* 0x0000005a5c657223 */ /* 0x000fe40000000065 */
[----:B------:R-:W-:-:S02]  /*8560*/  FFMA R88, R67, R93, R64 ;  /* 0x0000005d43587223 */ /* 0x000fc40000000040 */
[----:B-1----:R-:W-:Y:S02]  /*8570*/  FFMA R69, R49, R69, R66 ;  /* 0x0000004531457223 */ /* 0x002fe40000000042 */
[----:B------:R-:W1:Y:S01]  /*8580*/  LDS.128 R64, [R218+0xc50] ;  /* 0x000c5000da407984 */ /* 0x000e620000000c00 */
[----:B------:R-:W-:Y:S02]  /*8590*/  FFMA R100, R100, R48, R79 ;  /* 0x0000003064647223 */ /* 0x000fe4000000004f */
[----:B------:R-:W-:Y:S02]  /*85a0*/  FFMA R102, R48, R102, R101 ;  /* 0x0000006630667223 */ /* 0x000fe40000000065 */
[-C--:B------:R-:W-:Y:S02]  /*85b0*/  FFMA R90, R81, R93.reuse, R80 ;  /* 0x0000005d515a7223 */ /* 0x080fe40000000050 */
[----:B------:R-:W-:Y:S02]  /*85c0*/  FFMA R112, R83, R93, R82 ;  /* 0x0000005d53707223 */ /* 0x000fe40000000052 */
[----:B------:R-:W1:Y:S01]  /*85d0*/  LDS.128 R80, [0x4b0] ;  /* 0x0004b000ff507984 */ /* 0x000e620000000c00 */
[----:B--2---:R-:W-:-:S02]  /*85e0*/  FFMA R69, R94, R74, R69 ;  /* 0x0000004a5e457223 */ /* 0x004fc40000000045 */
[-C--:B------:R-:W-:Y:S02]  /*85f0*/  FFMA R114, R89, R93.reuse, R100 ;  /* 0x0000005d59727223 */ /* 0x080fe40000000064 */
[----:B------:R-:W-:Y:S02]  /*8600*/  FFMA R116, R91, R93, R102 ;  /* 0x0000005d5b747223 */ /* 0x000fe40000000066 */
[----:B------:R-:W-:Y:S02]  /*8610*/  FFMA R63, R92, R72, R103 ;  /* 0x000000485c3f7223 */ /* 0x000fe40000000067 */
[----:B------:R-:W2:Y:S01]  /*8620*/  LDS.128 R100, [0x560] ;  /* 0x00056000ff647984 */ /* 0x000ea20000000c00 */
[----:B------:R-:W-:Y:S02]  /*8630*/  FFMA R70, R50, R70, R69 ;  /* 0x0000004632467223 */ /* 0x000fe40000000045 */
[----:B------:R-:W-:Y:S02]  /*8640*/  FFMA R69, R49, R71, R88 ;  /* 0x0000004731457223 */ /* 0x000fe40000000058 */
[----:B------:R-:W-:-:S02]  /*8650*/  FFMA R68, R48, R68, R63 ;  /* 0x0000004430447223 */ /* 0x000fc4000000003f */
[----:B------:R-:W-:Y:S02]  /*8660*/  FFMA R70, R95, R75, R70 ;  /* 0x0000004b5f467223 */ /* 0x000fe40000000046 */
[----:B---3--:R-:W-:Y:S02]  /*8670*/  FFMA R69, R96, R94, R69 ;  /* 0x0000005e60457223 */ /* 0x008fe40000000045 */
[----:B------:R-:W-:Y:S02]  /*8680*/  FFMA R68, R93, R73, R68 ;  /* 0x000000495d447223 */ /* 0x000fe40000000044 */
[----:B----4-:R-:W-:Y:S01]  /*8690*/  FFMA R79, R57, R49, R90 ;  /* 0x00000031394f7223 */ /* 0x010fe2000000005a */
[----:B------:R-:W3:Y:S01]  /*86a0*/  LDS.128 R72, [0x4c0] ;  /* 0x0004c000ff487984 */ /* 0x000ee20000000c00 */
[----:B------:R-:W-:Y:S02]  /*86b0*/  FFMA R56, R50, R56, R69 ;  /* 0x0000003832387223 */ /* 0x000fe40000000045 */
[----:B------:R-:W-:Y:S01]  /*86c0*/  FFMA R79, R94, R98, R79 ;  /* 0x000000625e4f7223 */ /* 0x000fe2000000004f */
[----:B------:R-:W4:Y:S01]  /*86d0*/  LDS.128 R88, [0x570] ;  /* 0x00057000ff587984 */ /* 0x000f220000000c00 */
[----:B------:R-:W-:-:S02]  /*86e0*/  FFMA R63, R49, R59, R112 ;  /* 0x0000003b313f7223 */ /* 0x000fc40000000070 */
[----:B------:R-:W-:Y:S02]  /*86f0*/  FFMA R56, R95, R97, R56 ;  /* 0x000000615f387223 */ /* 0x000fe40000000038 */
[----:B------:R-:W-:Y:S02]  /*8700*/  FFMA R58, R50, R58, R79 ;  /* 0x0000003a323a7223 */ /* 0x000fe4000000004f */
[----:B0-----:R-:W-:Y:S02]  /*8710*/  FFMA R63, R52, R94, R63 ;  /* 0x0000005e343f7223 */ /* 0x001fe4000000003f */
[----:B------:R-:W-:Y:S02]  /*8720*/  FFMA R79, R57, R51, R56 ;  /* 0x00000033394f7223 */ /* 0x000fe40000000038 */
[----:B------:R-:W-:Y:S02]  /*8730*/  FFMA R58, R95, R99, R58 ;  /* 0x000000635f3a7223 */ /* 0x000fe4000000003a */
[----:B------:R-:W-:-:S02]  /*8740*/  FFMA R104, R50, R104, R63 ;  /* 0x0000006832687223 */ /* 0x000fc4000000003f */
[----:B------:R-:W-:Y:S02]  /*8750*/  FFMA R57, R49, R107, R116 ;  /* 0x0000006b31397223 */ /* 0x000fe40000000074 */
[----:B------:R-:W-:Y:S01]  /*8760*/  FFMA R69, R105, R49, R114 ;  /* 0x0000003169457223 */ /* 0x000fe20000000072 */
[----:B------:R-:W-:Y:S01]  /*8770*/  LDS.128 R116, [0x620] ;  /* 0x00062000ff747984 */ /* 0x000fe20000000c00 */
[----:B------:R-:W-:Y:S02]  /*8780*/  FFMA R104, R95, R53, R104 ;  /* 0x000000355f687223 */ /* 0x000fe40000000068 */
[C---:B------:R-:W-:Y:S02]  /*8790*/  FFMA R63, R51.reuse, R59, R58 ;  /* 0x0000003b333f7223 */ /* 0x040fe4000000003a */
[----:B-----5:R-:W-:Y:S02]  /*87a0*/  FFMA R53, R84, R94, R57 ;  /* 0x0000005e54357223 */ /* 0x020fe40000000039 */
[----:B------:R-:W0:Y:S01]  /*87b0*/  LDS.128 R56, [0x4d0] ;  /* 0x0004d000ff387984 */ /* 0x000e220000000c00 */
[----:B------:R-:W-:-:S02]  /*87c0*/  FFMA R71, R51, R71, R70 ;  /* 0x0000004733477223 */ /* 0x000fc40000000046 */
[----:B------:R-:W-:Y:S02]  /*87d0*/  FFMA R69, R94, R54, R69 ;  /* 0x000000365e457223 */ /* 0x000fe40000000045 */
[----:B------:R-:W-:Y:S02]  /*87e0*/  FFMA R49, R109, R49, R68 ;  /* 0x000000316d317223 */ /* 0x000fe40000000044 */
[----:B------:R-:W-:Y:S02]  /*87f0*/  FFMA R108, R50, R108, R53 ;  /* 0x0000006c326c7223 */ /* 0x000fe40000000035 */
[----:B-1----:R-:W-:Y:S02]  /*8800*/  FFMA R53, R96, R64, R71 ;  /* 0x0000004060357223 */ /* 0x002fe40000000047 */
[----:B------:R-:W-:Y:S02]  /*8810*/  FFMA R106, R50, R106, R69 ;  /* 0x0000006a326a7223 */ /* 0x000fe40000000045 */
[----:B------:R-:W-:Y:S01]  /*8820*/  FFMA R49, R94, R86, R49 ;  /* 0x000000565e317223 */ /* 0x000fe20000000031 */
[----:B------:R-:W1:Y:S01]  /*8830*/  LDS.128 R68, [0x580] ;  /* 0x00058000ff447984 */ /* 0x000e620000000c00 */
[----:B------:R-:W-:-:S02]  /*8840*/  FFMA R80, R80, R76, R53 ;  /* 0x0000004c50507223 */ /* 0x000fc40000000035 */
[----:B------:R-:W-:Y:S02]  /*8850*/  FFMA R110, R50, R110, R49 ;  /* 0x0000006e326e7223 */ /* 0x000fe40000000031 */
[----:B--2---:R-:W-:Y:S02]  /*8860*/  FFMA R80, R65, R101, R80 ;  /* 0x0000006541507223 */ /* 0x004fe40000000050 */
[C---:B------:R-:W-:Y:S02]  /*8870*/  FFMA R106, R95.reuse, R55, R106 ;  /* 0x000000375f6a7223 */ /* 0x040fe4000000006a */
[C---:B------:R-:W-:Y:S02]  /*8880*/  FFMA R108, R95.reuse, R85, R108 ;  /* 0x000000555f6c7223 */ /* 0x040fe4000000006c */
[----:B------:R-:W-:Y:S02]  /*8890*/  FFMA R110, R95, R87, R110 ;  /* 0x000000575f6e7223 */ /* 0x000fe4000000006e */
[----:B------:R-:W-:Y:S01]  /*88a0*/  FFMA R79, R64, R98, R79 ;  /* 0x00000062404f7223 */ /* 0x000fe2000000004f */
[----:B------:R-:W-:Y:S01]  /*88b0*/  LDS.128 R92, [R218+0xc60] ;  /* 0x000c6000da5c7984 */ /* 0x000fe20000000c00 */
[----:B------:R-:W-:-:S02]  /*88c0*/  FFMA R63, R52, R64, R63 ;  /* 0x00000040343f7223 */ /* 0x000fc4000000003f */
[----:B------:R-:W-:Y:S02]  /*88d0*/  FFMA R81, R77, R81, R80 ;  /* 0x000000514d517223 */ /* 0x000fe40000000050 */
[----:B------:R-:W-:Y:S02]  /*88e0*/  FFMA R105, R105, R51, R104 ;  /* 0x0000003369697223 */ /* 0x000fe40000000068 */
[----:B------:R-:W-:Y:S02]  /*88f0*/  FFMA R107, R51, R107, R106 ;  /* 0x0000006b336b7223 */ /* 0x000fe4000000006a */
[----:B------:R-:W-:Y:S02]  /*8900*/  FFMA R109, R109, R51, R108 ;  /* 0x000000336d6d7223 */ /* 0x000fe4000000006c */
[----:B------:R-:W-:Y:S02]  /*8910*/  FFMA R111, R51, R111, R110 ;  /* 0x0000006f336f7223 */ /* 0x000fe4000000006e */
[----:B------:R-:W-:Y:S01]  /*8920*/  FFMA R80, R76, R82, R79 ;  /* 0x000000524c507223 */ /* 0x000fe2000000004f */
[----:B------:R-:W2:Y:S01]  /*8930*/  LDS.128 R48, [0x590] ;  /* 0x00059000ff307984 */ /* 0x000ea20000000c00 */
[----:B---3--:R-:W-:-:S02]  /*8940*/  FFMA R96, R72, R76, R63 ;  /* 0x0000004c48607223 */ /* 0x008fc4000000003f */
[----:B------:R-:W-:Y:S02]  /*8950*/  FFMA R105, R64, R54, R105 ;  /* 0x0000003640697223 */ /* 0x000fe40000000069 */
[----:B------:R-:W-:Y:S01]  /*8960*/  FFMA R80, R65, R103, R80 ;  /* 0x0000006741507223 */ /* 0x000fe20000000050 */
[----:B------:R-:W3:Y:S01]  /*8970*/  LDS.128 R52, [0x5a0] ;  /* 0x0005a000ff347984 */ /* 0x000ee20000000c00 */
[----:B------:R-:W-:Y:S02]  /*8980*/  FFMA R81, R66, R102, R81 ;  /* 0x0000006642517223 */ /* 0x000fe40000000051 */
[----:B------:R-:W-:Y:S02]  /*8990*/  FFMA R107, R84, R64, R107 ;  /* 0x00000040546b7223 */ /* 0x000fe4000000006b */
[----:B------:R-:W-:Y:S02]  /*89a0*/  FFMA R109, R64, R86, R109 ;  /* 0x00000056406d7223 */ /* 0x000fe4000000006d */
[----:B----4-:R-:W-:Y:S01]  /*89b0*/  FFMA R102, R89, R65, R96 ;  /* 0x0000004159667223 */ /* 0x010fe20000000060 */
[----:B------:R-:W-:Y:S01]  /*89c0*/  LDS.128 R84, [R218+0xc80] ;  /* 0x000c8000da547984 */ /* 0x000fe20000000c00 */
[----:B------:R-:W-:-:S03]  /*89d0*/  FFMA R83, R77, R83, R80 ;  /* 0x000000534d537223 */ /* 0x000fc60000000050 */
[----:B------:R-:W4:Y:S01]  /*89e0*/  LDS.128 R96, [0x650] ;  /* 0x00065000ff607984 */ /* 0x000f220000000c00 */
[----:B------:R-:W-:Y:S02]  /*89f0*/  FFMA R82, R78, R82, R81 ;  /* 0x000000524e527223 */ /* 0x000fe40000000051 */
[----:B------:R-:W-:Y:S02]  /*8a00*/  FFMA R83, R66, R88, R83 ;  /* 0x0000005842537223 */ /* 0x000fe40000000053 */
[----:B------:R-:W-:Y:S02]  /*8a10*/  FFMA R111, R64, R100, R111 ;  /* 0x00000064406f7223 */ /* 0x000fe4000000006f */
[----:B------:R-:W-:Y:S02]  /*8a20*/  FFMA R103, R67, R103, R82 ;  /* 0x0000006743677223 */ /* 0x000fe40000000052 */
[----:B------:R-:W-:Y:S02]  /*8a30*/  FFMA R64, R76, R74, R105 ;  /* 0x0000004a4c407223 */ /* 0x000fe40000000069 */
[----:B------:R-:W-:-:S02]  /*8a40*/  FFMA R88, R72, R78, R83 ;  /* 0x0000004e48587223 */ /* 0x000fc40000000053 */
[----:B------:R-:W-:Y:S01]  /*8a50*/  FFMA R73, R77, R73, R102 ;  /* 0x000000494d497223 */ /* 0x000fe20000000066 */
[----:B------:R-:W5:Y:S01]  /*8a60*/  LDS.128 R80, [0x5b0] ;  /* 0x0005b000ff507984 */ /* 0x000f620000000c00 */
[----:B0-----:R-:W-:Y:S02]  /*8a70*/  FFMA R72, R56, R76, R107 ;  /* 0x0000004c38487223 */ /* 0x001fe4000000006b */
[----:B------:R-:W-:Y:S01]  /*8a80*/  FFMA R64, R65, R91, R64 ;  /* 0x0000005b41407223 */ /* 0x000fe20000000040 */
[----:B------:R-:W0:Y:S01]  /*8a90*/  LDS.128 R104, [0x660] ;  /* 0x00066000ff687984 */ /* 0x000e220000000c00 */
[----:B------:R-:W-:Y:S02]  /*8aa0*/  FFMA R73, R66, R90, R73 ;  /* 0x0000005a42497223 */ /* 0x000fe40000000049 */
[----:B------:R-:W-:Y:S02]  /*8ab0*/  FFMA R75, R77, R75, R64 ;  /* 0x0000004b4d4b7223 */ /* 0x000fe40000000040 */
[----:B------:R-:W-:-:S02]  /*8ac0*/  FFMA R74, R78, R74, R73 ;  /* 0x0000004a4e4a7223 */ /* 0x000fc40000000049 */
[----:B-1----:R-:W-:Y:S02]  /*8ad0*/  FFMA R72, R69, R65, R72 ;  /* 0x0000004145487223 */ /* 0x002fe40000000048 */
[----:B------:R-:W-:Y:S02]  /*8ae0*/  FFMA R75, R66, R68, R75 ;  /* 0x00000044424b7223 */ /* 0x000fe4000000004b */
[----:B------:R-:W-:Y:S02]  /*8af0*/  FFMA R79, R89, R67, R88 ;  /* 0x00000043594f7223 */ /* 0x000fe40000000058 */
[----:B------:R-:W-:Y:S02]  /*8b00*/  FFMA R113, R67, R91, R74 ;  /* 0x0000005b43717223 */ /* 0x000fe4000000004a */
[----:B------:R-:W1:Y:S01]  /*8b10*/  LDS.128 R88, [0x5c0] ;  /* 0x0005c000ff587984 */ /* 0x000e620000000c00 */
[----:B------:R-:W-:Y:S02]  /*8b20*/  FFMA R57, R77, R57, R72 ;  /* 0x000000394d397223 */ /* 0x000fe40000000048 */
[----:B------:R-:W-:-:S02]  /*8b30*/  FFMA R56, R56, R78, R75 ;  /* 0x0000004e38387223 */ /* 0x000fc4000000004b */
[C---:B------:R-:W-:Y:S01]  /*8b40*/  FFMA R64, R76.reuse, R60, R111 ;  /* 0x0000003c4c407223 */ /* 0x040fe2000000006f */
[----:B------:R-:W0:Y:S01]  /*8b50*/  LDS.128 R72, [0x670] ;  /* 0x00067000ff487984 */ /* 0x000e220000000c00 */
[----:B------:R-:W-:Y:S02]  /*8b60*/  FFMA R76, R76, R58, R109 ;  /* 0x0000003a4c4c7223 */ /* 0x000fe4000000006d */
[----:B------:R-:W-:Y:S02]  /*8b70*/  FFMA R57, R66, R70, R57 ;  /* 0x0000004642397223 */ /* 0x000fe40000000039 */
[----:B------:R-:W-:Y:S02]  /*8b80*/  FFMA R76, R65, R71, R76 ;  /* 0x00000047414c7223 */ /* 0x000fe4000000004c */
[----:B--2---:R-:W-:Y:S02]  /*8b90*/  FFMA R64, R49, R65, R64 ;  /* 0x0000004131407223 */ /* 0x004fe40000000040 */
[----:B------:R-:W-:-:S02]  /*8ba0*/  FFMA R58, R78, R58, R57 ;  /* 0x0000003a4e3a7223 */ /* 0x000fc40000000039 */
[C---:B------:R-:W-:Y:S02]  /*8bb0*/  FFMA R59, R77.reuse, R59, R76 ;  /* 0x0000003b4d3b7223 */ /* 0x040fe4000000004c */
[----:B------:R-:W-:Y:S02]  /*8bc0*/  FFMA R61, R77, R61, R64 ;  /* 0x0000003d4d3d7223 */ /* 0x000fe40000000040 */
[----:B---3--:R-:W-:Y:S02]  /*8bd0*/  FFMA R52, R92, R52, R103 ;  /* 0x000000345c347223 */ /* 0x008fe40000000067 */
[----:B------:R-:W-:Y:S01]  /*8be0*/  FFMA R65, R69, R67, R56 ;  /* 0x0000004345417223 */ /* 0x000fe20000000038 */
[----:B------:R-:W-:Y:S01]  /*8bf0*/  LDS.128 R100, [0x5e0] ;  /* 0x0005e000ff647984 */ /* 0x000fe20000000c00 */
[----:B------:R-:W-:Y:S02]  /*8c00*/  FFMA R109, R67, R71, R58 ;  /* 0x00000047436d7223 */ /* 0x000fe4000000003a */
[C---:B------:R-:W-:Y:S01]  /*8c10*/  FFMA R63, R66.reuse, R48, R59 ;  /* 0x00000030423f7223 */ /* 0x040fe2000000003b */
[----:B------:R-:W2:Y:S01]  /*8c20*/  LDS.128 R68, [0x5d0] ;  /* 0x0005d000ff447984 */ /* 0x000ea20000000c00 */
[----:B------:R-:W-:-:S02]  /*8c30*/  FFMA R61, R66, R50, R61 ;  /* 0x00000032423d7223 */ /* 0x000fc4000000003d */
[----:B------:R-:W-:Y:S01]  /*8c40*/  FFMA R48, R92, R54, R79 ;  /* 0x000000365c307223 */ /* 0x000fe2000000004f */
[----:B------:R-:W3:Y:S01]  /*8c50*/  LDS.128 R56, [0x680] ;  /* 0x00068000ff387984 */ /* 0x000ee20000000c00 */
[C---:B----4-:R-:W-:Y:S02]  /*8c60*/  FFMA R52, R85.reuse, R97, R52 ;  /* 0x0000006155347223 */ /* 0x050fe40000000034 */
[C---:B------:R-:W-:Y:S02]  /*8c70*/  FFMA R60, R78.reuse, R60, R63 ;  /* 0x0000003c4e3c7223 */ /* 0x040fe4000000003f */
[----:B------:R-:W-:Y:S02]  /*8c80*/  FFMA R62, R78, R62, R61 ;  /* 0x0000003e4e3e7223 */ /* 0x000fe4000000003d */
[----:B------:R-:W-:Y:S02]  /*8c90*/  FFMA R48, R85, R99, R48 ;  /* 0x0000006355307223 */ /* 0x000fe40000000030 */
[----:B------:R-:W-:-:S02]  /*8ca0*/  FFMA R53, R53, R93, R52 ;  /* 0x0000005d35357223 */ /* 0x000fc40000000034 */
[----:B------:R-:W-:Y:S02]  /*8cb0*/  FFMA R97, R49, R67, R60 ;  /* 0x0000004331617223 */ /* 0x000fe4000000003c */
[----:B------:R-:W-:Y:S02]  /*8cc0*/  FFMA R53, R98, R86, R53 ;  /* 0x0000005662357223 */ /* 0x000fe40000000035 */
[----:B------:R-:W-:Y:S02]  /*8cd0*/  FFMA R111, R67, R51, R62 ;  /* 0x00000033436f7223 */ /* 0x000fe4000000003e */
[----:B------:R-:W-:Y:S01]  /*8ce0*/  FFMA R55, R55, R93, R48 ;  /* 0x0000005d37377223 */ /* 0x000fe20000000030 */
[----:B------:R-:W-:Y:S01]  /*8cf0*/  LDS.128 R60, [R218+0xc90] ;  /* 0x000c9000da3c7984 */ /* 0x000fe20000000c00 */
[----:B-----5:R-:W-:-:S03]  /*8d00*/  FFMA R52, R92, R80, R113 ;  /* 0x000000505c347223 */ /* 0x020fc60000000071 */
[----:B------:R-:W4:Y:S01]  /*8d10*/  LDS.128 R48, [0x690] ;  /* 0x00069000ff307984 */ /* 0x000f220000000c00 */
[----:B------:R-:W-:Y:S02]  /*8d20*/  FFMA R54, R54, R94, R53 ;  /* 0x0000005e36367223 */ /* 0x000fe40000000035 */
[----:B------:R-:W-:Y:S01]  /*8d30*/  FFMA R76, R92, R82, R65 ;  /* 0x000000525c4c7223 */ /* 0x000fe20000000041 */
[----:B------:R-:W-:Y:S01]  /*8d40*/  LDS.128 R112, [0x630] ;  /* 0x00063000ff707984 */ /* 0x000fe20000000c00 */
[----:B0-----:R-:W-:-:S03]  /*8d50*/  FFMA R52, R85, R105, R52 ;  /* 0x0000006955347223 */ /* 0x001fc60000000034 */
[----:B------:R-:W0:Y:S01]  /*8d60*/  LDS.128 R64, [R218+0xc70] ;  /* 0x000c7000da407984 */ /* 0x000e220000000c00 */
[----:B------:R-:W-:Y:S02]  /*8d70*/  FFMA R108, R99, R87, R54 ;  /* 0x00000057636c7223 */ /* 0x000fe40000000036 */
[----:B------:R-:W-:Y:S02]  /*8d80*/  FFMA R76, R85, R107, R76 ;  /* 0x0000006b554c7223 */ /* 0x000fe4000000004c */
[----:B------:R-:W-:Y:S02]  /*8d90*/  FFMA R99, R104, R86, R55 ;  /* 0x0000005668637223 */ /* 0x000fe40000000037 */
[----:B------:R-:W-:Y:S02]  /*8da0*/  FFMA R81, R81, R93, R52 ;  /* 0x0000005d51517223 */ /* 0x000fe40000000034 */
[----:B------:R-:W5:Y:S01]  /*8db0*/  LDS.128 R52, [0x5f0] ;  /* 0x0005f000ff347984 */ /* 0x000f620000000c00 */
[----:B------:R-:W-:-:S02]  /*8dc0*/  FFMA R104, R80, R94, R99 ;  /* 0x0000005e50687223 */ /* 0x000fc40000000063 */
[----:B------:R-:W-:Y:S02]  /*8dd0*/  FFMA R83, R83, R93, R76 ;  /* 0x0000005d53537223 */ /* 0x000fe4000000004c */
[----:B------:R-:W-:Y:S01]  /*8de0*/  FFMA R81, R106, R86, R81 ;  /* 0x000000566a517223 */ /* 0x000fe20000000051 */
[----:B------:R-:W0:Y:S01]  /*8df0*/  LDS.128 R76, [0x6a0] ;  /* 0x0006a000ff4c7984 */ /* 0x000e220000000c00 */
[----:B-1----:R-:W-:Y:S02]  /*8e00*/  FFMA R80, R92, R90, R97 ;  /* 0x0000005a5c507223 */ /* 0x002fe40000000061 */
[----:B------:R-:W-:Y:S02]  /*8e10*/  FFMA R82, R82, R94, R81 ;  /* 0x0000005e52527223 */ /* 0x000fe40000000051 */
[----:B------:R-:W-:Y:S02]  /*8e20*/  FFMA R80, R85, R75, R80 ;  /* 0x0000004b55507223 */ /* 0x000fe40000000050 */
[----:B------:R-:W-:-:S02]  /*8e30*/  FFMA R83, R72, R86, R83 ;  /* 0x0000005648537223 */ /* 0x000fc40000000053 */
[----:B------:R-:W-:Y:S02]  /*8e40*/  FFMA R98, R92, R88, R109 ;  /* 0x000000585c627223 */ /* 0x000fe4000000006d */
[----:B------:R-:W-:Y:S02]  /*8e50*/  FFMA R106, R107, R87, R82 ;  /* 0x000000576b6a7223 */ /* 0x000fe40000000052 */
[----:B------:R-:W-:Y:S02]  /*8e60*/  FFMA R98, R85, R73, R98 ;  /* 0x0000004955627223 */ /* 0x000fe40000000062 */
[-C--:B------:R-:W-:Y:S02]  /*8e70*/  FFMA R97, R91, R93.reuse, R80 ;  /* 0x0000005d5b617223 */ /* 0x080fe40000000050 */
[----:B------:R-:W-:Y:S02]  /*8e80*/  FFMA R88, R88, R94, R83 ;  /* 0x0000005e58587223 */ /* 0x000fe40000000053 */
[----:B------:R-:W1:Y:S01]  /*8e90*/  LDS.128 R80, [0x600] ;  /* 0x00060000ff507984 */ /* 0x000e620000000c00 */
[----:B------:R-:W-:-:S02]  /*8ea0*/  FFMA R89, R89, R93, R98 ;  /* 0x0000005d59597223 */ /* 0x000fc40000000062 */
[----:B--2---:R-:W-:Y:S02]  /*8eb0*/  FFMA R92, R92, R68, R111 ;  /* 0x000000445c5c7223 */ /* 0x004fe4000000006f */
[----:B------:R-:W-:Y:S02]  /*8ec0*/  FFMA R89, R74, R86, R89 ;  /* 0x000000564a597223 */ /* 0x000fe40000000059 */
[----:B---3--:R-:W-:Y:S02]  /*8ed0*/  FFMA R92, R85, R57, R92 ;  /* 0x00000039555c7223 */ /* 0x008fe4000000005c */
[----:B------:R-:W-:Y:S02]  /*8ee0*/  FFMA R72, R90, R94, R89 ;  /* 0x0000005e5a487223 */ /* 0x000fe40000000059 */
[----:B------:R-:W-:Y:S02]  /*8ef0*/  FFMA R98, R73, R87, R88 ;  /* 0x0000005749627223 */ /* 0x000fe40000000058 */
[----:B------:R-:W2:Y:S01]  /*8f00*/  LDS.128 R88, [0x6b0] ;  /* 0x0006b000ff587984 */ /* 0x000ea20000000c00 */
[----:B------:R-:W-:-:S02]  /*8f10*/  FFMA R69, R93, R69, R92 ;  /* 0x000000455d457223 */ /* 0x000fc4000000005c */
[----:B------:R-:W-:Y:S02]  /*8f20*/  FFMA R71, R95, R71, R108 ;  /* 0x000000475f477223 */ /* 0x000fe4000000006c */
[C---:B------:R-:W-:Y:S01]  /*8f30*/  FFMA R97, R86.reuse, R56, R97 ;  /* 0x0000003856617223 */ /* 0x040fe20000000061 */
[----:B------:R-:W-:Y:S01]  /*8f40*/  LDS.128 R108, [0x640] ;  /* 0x00064000ff6c7984 */ /* 0x000fe20000000c00 */
[-C--:B------:R-:W-:Y:S02]  /*8f50*/  FFMA R104, R105, R87.reuse, R104 ;  /* 0x0000005769687223 */ /* 0x080fe40000000068 */
[----:B------:R-:W-:Y:S02]  /*8f60*/  FFMA R69, R86, R58, R69 ;  /* 0x0000003a56457223 */ /* 0x000fe40000000045 */
[----:B----4-:R-:W-:Y:S02]  /*8f70*/  FFMA R93, R60, R48, R71 ;  /* 0x000000303c5d7223 */ /* 0x010fe40000000047 */
[----:B------:R-:W-:-:S02]  /*8f80*/  FFMA R92, R75, R87, R72 ;  /* 0x000000574b5c7223 */ /* 0x000fc40000000048 */
[----:B------:R-:W3:Y:S01]  /*8f90*/  LDS.128 R72, [0x6c0] ;  /* 0x0006c000ff487984 */ /* 0x000ee20000000c00 */
[----:B------:R-:W-:Y:S02]  /*8fa0*/  FFMA R56, R68, R94, R97 ;  /* 0x0000005e44387223 */ /* 0x000fe40000000061 */
[----:B------:R-:W-:Y:S02]  /*8fb0*/  FFMA R85, R101, R95, R104 ;  /* 0x0000005f65557223 */ /* 0x000fe40000000068 */
[----:B0-----:R-:W-:Y:S02]  /*8fc0*/  FFMA R100, R64, R100, R93 ;  /* 0x0000006440647223 */ /* 0x001fe4000000005d */
[----:B------:R-:W-:Y:S02]  /*8fd0*/  FFMA R94, R94, R70, R69 ;  /* 0x000000465e5e7223 */ /* 0x000fe40000000045 */
[----:B------:R-:W0:Y:S01]  /*8fe0*/  LDS.128 R68, [0x610] ;  /* 0x00061000ff447984 */ /* 0x000e220000000c00 */
[----:B------:R-:W-:-:S02]  /*8ff0*/  FFMA R48, R57, R87, R56 ;  /* 0x0000005739307223 */ /* 0x000fc40000000038 */
[----:B------:R-:W-:Y:S02]  /*9000*/  FFMA R85, R60, R50, R85 ;  /* 0x000000323c557223 */ /* 0x000fe40000000055 */
[----:B------:R-:W-:Y:S02]  /*9010*/  FFMA R57, R95, R103, R106 ;  /* 0x000000675f397223 */ /* 0x000fe4000000006a */
[----:B------:R-:W-:Y:S01]  /*9020*/  FFMA R100, R49, R61, R100 ;  /* 0x0000003d31647223 */ /* 0x000fe20000000064 */
[----:B------:R-:W-:Y:S01]  /*9030*/  LDS.128 R104, [0x700] ;  /* 0x00070000ff687984 */ /* 0x000fe20000000c00 */
[----:B-----5:R-:W-:Y:S02]  /*9040*/  FFMA R49, R53, R95, R98 ;  /* 0x0000005f35317223 */ /* 0x020fe40000000062 */
[----:B------:R-:W-:Y:S02]  /*9050*/  FFMA R102, R64, R102, R85 ;  /* 0x0000006640667223 */ /* 0x000fe40000000055 */
[----:B------:R-:W-:-:S02]  /*9060*/  FFMA R94, R87, R59, R94 ;  /* 0x0000003b575e7223 */ /* 0x000fc4000000005e */
[C---:B------:R-:W-:Y:S02]  /*9070*/  FFMA R85, R60.reuse, R76, R57 ;  /* 0x0000004c3c557223 */ /* 0x040fe40000000039 */
[----:B------:R-:W-:Y:S01]  /*9080*/  FFMA R49, R60, R78, R49 ;  /* 0x0000004e3c317223 */ /* 0x000fe20000000031 */
[----:B------:R-:W4:Y:S01]  /*9090*/  LDS.128 R56, [0x6d0] ;  /* 0x0006d000ff387984 */ /* 0x000f220000000c00 */
[C---:B------:R-:W-:Y:S02]  /*90a0*/  FFMA R52, R64.reuse, R52, R85 ;  /* 0x0000003440347223 */ /* 0x040fe40000000055 */
[----:B------:R-:W-:Y:S02]  /*90b0*/  FFMA R54, R64, R54, R49 ;  /* 0x0000003640367223 */ /* 0x000fe40000000031 */
[----:B------:R-:W-:Y:S02]  /*90c0*/  FFMA R101, R101, R65, R100 ;  /* 0x0000004165657223 */ /* 0x000fe40000000064 */
[----:B------:R-:W-:-:S02]  /*90d0*/  FFMA R102, R51, R61, R102 ;  /* 0x0000003d33667223 */ /* 0x000fc40000000066 */
[-C--:B------:R-:W-:Y:S02]  /*90e0*/  FFMA R54, R79, R61.reuse, R54 ;  /* 0x0000003d4f367223 */ /* 0x080fe40000000036 */
[----:B------:R-:W-:Y:S02]  /*90f0*/  FFMA R52, R77, R61, R52 ;  /* 0x0000003d4d347223 */ /* 0x000fe40000000034 */
[----:B------:R-:W-:Y:S02]  /*9100*/  FFMA R93, R50, R62, R101 ;  /* 0x0000003e325d7223 */ /* 0x000fe40000000065 */
[----:B-1----:R-:W-:Y:S02]  /*9110*/  FFMA R79, R81, R95, R48 ;  /* 0x0000005f514f7223 */ /* 0x002fe40000000030 */
[-C--:B------:R-:W-:Y:S01]  /*9120*/  FFMA R103, R103, R65.reuse, R102 ;  /* 0x0000004167677223 */ /* 0x080fe20000000066 */
[----:B------:R-:W1:Y:S01]  /*9130*/  LDS.128 R48, [0x6e0] ;  /* 0x0006e000ff307984 */ /* 0x000e620000000c00 */
[----:B------:R-:W-:-:S02]  /*9140*/  FFMA R85, R53, R65, R52 ;  /* 0x0000004135557223 */ /* 0x000fc40000000034 */
[----:B------:R-:W-:Y:S02]  /*9150*/  FFMA R77, R95, R55, R92 ;  /* 0x000000375f4d7223 */ /* 0x000fe4000000005c */
[----:B------:R-:W-:Y:S02]  /*9160*/  FFMA R87, R55, R65, R54 ;  /* 0x0000004137577223 */ /* 0x000fe40000000036 */
[----:B------:R-:W5:Y:S01]  /*9170*/  LDS.128 R52, [0x6f0] ;  /* 0x0006f000ff347984 */ /* 0x000f620000000c00 */
[----:B------:R-:W-:-:S03]  /*9180*/  FFMA R97, R76, R62, R103 ;  /* 0x0000003e4c617223 */ /* 0x000fc60000000067 */
[----:B------:R-:W1:Y:S01]  /*9190*/  LDS.128 R100, [R218+0xca0] ;  /* 0x000ca000da647984 */ /* 0x000e620000000c00 */
[----:B--2---:R-:W-:Y:S02]  /*91a0*/  FFMA R77, R60, R88, R77 ;  /* 0x000000583c4d7223 */ /* 0x004fe4000000004d */
[----:B------:R-:W-:Y:S02]  /*91b0*/  FFMA R95, R95, R83, R94 ;  /* 0x000000535f5f7223 */ /* 0x000fe4000000005e */
[----:B------:R-:W-:Y:S02]  /*91c0*/  FFMA R80, R64, R80, R77 ;  /* 0x0000005040507223 */ /* 0x000fe4000000004d */
[C---:B------:R-:W-:Y:S02]  /*91d0*/  FFMA R79, R60.reuse, R90, R79 ;  /* 0x0000005a3c4f7223 */ /* 0x040fe4000000004f */
[----:B---3--:R-:W-:Y:S02]  /*91e0*/  FFMA R95, R60, R72, R95 ;  /* 0x000000483c5f7223 */ /* 0x008fe4000000005f */
[----:B------:R-:W-:-:S02]  /*91f0*/  FFMA R80, R89, R61, R80 ;  /* 0x0000003d59507223 */ /* 0x000fc40000000050 */
[C---:B------:R-:W-:Y:S02]  /*9200*/  FFMA R82, R64.reuse, R82, R79 ;  /* 0x0000005240527223 */ /* 0x040fe4000000004f */
[----:B0-----:R-:W-:Y:S02]  /*9210*/  FFMA R68, R64, R68, R95 ;  /* 0x0000004440447223 */ /* 0x001fe4000000005f */
[----:B------:R-:W-:Y:S02]  /*9220*/  FFMA R85, R78, R62, R85 ;  /* 0x0000003e4e557223 */ /* 0x000fe40000000055 */
[----:B------:R-:W-:Y:S01]  /*9230*/  FFMA R81, R81, R65, R80 ;  /* 0x0000004151517223 */ /* 0x000fe20000000050 */
[----:B------:R-:W0:Y:S01]  /*9240*/  LDS.128 R76, [0x710] ;  /* 0x00071000ff4c7984 */ /* 0x000e220000000c00 */
[----:B------:R-:W-:Y:S02]  /*9250*/  FFMA R82, R91, R61, R82 ;  /* 0x0000003d5b527223 */ /* 0x000fe40000000052 */
[----:B------:R-:W-:-:S02]  /*9260*/  FFMA R68, R61, R73, R68 ;  /* 0x000000493d447223 */ /* 0x000fc40000000044 */
[----:B------:R-:W-:Y:S02]  /*9270*/  FFMA R60, R116, R66, R97 ;  /* 0x00000042743c7223 */ /* 0x000fe40000000061 */
[-C--:B------:R-:W-:Y:S02]  /*9280*/  FFMA R87, R88, R62.reuse, R87 ;  /* 0x0000003e58577223 */ /* 0x080fe40000000057 */
[----:B------:R-:W-:Y:S02]  /*9290*/  FFMA R81, R90, R62, R81 ;  /* 0x0000003e5a517223 */ /* 0x000fe40000000051 */
[----:B------:R-:W-:Y:S01]  /*92a0*/  FFMA R70, R66, R70, R93 ;  /* 0x0000004642467223 */ /* 0x000fe2000000005d */
[----:B------:R-:W-:Y:S01]  /*92b0*/  LDS.128 R88, [R218+0xcc0] ;  /* 0x000cc000da587984 */ /* 0x000fe20000000c00 */
[----:B------:R-:W-:-:S03]  /*92c0*/  FFMA R83, R83, R65, R82 ;  /* 0x0000004153537223 */ /* 0x000fc60000000052 */
[----:B------:R-:W2:Y:S01]  /*92d0*/  LDS.128 R92, [0x7c0] ;  /* 0x0007c000ff5c7984 */ /* 0x000ea20000000c00 */
[----:B------:R-:W-:Y:S02]  /*92e0*/  FFMA R69, R65, R69, R68 ;  /* 0x0000004541457223 */ /* 0x000fe40000000044 */
[----:B------:R-:W-:Y:S02]  /*92f0*/  FFMA R64, R66, R118, R85 ;  /* 0x0000007642407223 */ /* 0x000fe40000000055 */
[----:B----4-:R-:W-:Y:S02]  /*9300*/  FFMA R60, R57, R63, R60 ;  /* 0x0000003f393c7223 */ /* 0x010fe4000000003c */
[----:B------:R-:W-:Y:S02]  /*9310*/  FFMA R83, R72, R62, R83 ;  /* 0x0000003e48537223 */ /* 0x000fe40000000053 */
[----:B------:R-:W-:Y:S02]  /*9320*/  FFMA R64, R63, R59, R64 ;  /* 0x0000003b3f407223 */ /* 0x000fe40000000040 */
[----:B------:R-:W-:-:S02]  /*9330*/  FFMA R69, R62, R74, R69 ;  /* 0x0000004a3e457223 */ /* 0x000fc40000000045 */
[----:B------:R-:W-:Y:S02]  /*9340*/  FFMA R117, R67, R117, R60 ;  /* 0x0000007543757223 */ /* 0x000fe4000000003c */
[----:B------:R-:W-:Y:S02]  /*9350*/  FFMA R60, R112, R66, R87 ;  /* 0x00000042703c7223 */ /* 0x000fe40000000057 */
[----:B------:R-:W-:Y:S02]  /*9360*/  FFMA R62, R66, R114, R81 ;  /* 0x00000072423e7223 */ /* 0x000fe40000000051 */
[----:B------:R-:W-:Y:S02]  /*9370*/  FFMA R70, R63, R75, R70 ;  /* 0x0000004b3f467223 */ /* 0x000fe40000000046 */
[----:B------:R-:W-:Y:S01]  /*9380*/  FFMA R119, R67, R119, R64 ;  /* 0x0000007743777223 */ /* 0x000fe20000000040 */
[----:B------:R-:W3:Y:S01]  /*9390*/  LDS.128 R72, [0x7b0] ;  /* 0x0007b000ff487984 */ /* 0x000ee20000000c00 */
[----:B------:R-:W-:-:S02]  /*93a0*/  FFMA R64, R108, R66, R83 ;  /* 0x000000426c407223 */ /* 0x000fc40000000053 */
[----:B-1----:R-:W-:Y:S01]  /*93b0*/  FFMA R60, R49, R63, R60 ;  /* 0x0000003f313c7223 */ /* 0x002fe2000000003c */
[----:B------:R-:W-:Y:S01]  /*93c0*/  LDS.128 R80, [0x7d0] ;  /* 0x0007d000ff507984 */ /* 0x000fe20000000c00 */
[----:B------:R-:W-:Y:S02]  /*93d0*/  FFMA R62, R63, R51, R62 ;  /* 0x000000333f3e7223 */ /* 0x000fe4000000003e */
[----:B------:R-:W-:Y:S02]  /*93e0*/  FFMA R71, R67, R71, R70 ;  /* 0x0000004743477223 */ /* 0x000fe40000000046 */
[----:B------:R-:W-:Y:S02]  /*93f0*/  FFMA R66, R66, R110, R69 ;  /* 0x0000006e42427223 */ /* 0x000fe40000000045 */
[----:B-----5:R-:W-:Y:S02]  /*9400*/  FFMA R64, R53, R63, R64 ;  /* 0x0000003f35407223 */ /* 0x020fe40000000040 */
[----:B------:R-:W-:-:S02]  /*9410*/  FFMA R66, R63, R55, R66 ;  /* 0x000000373f427223 */ /* 0x000fc40000000042 */
[C---:B------:R-:W-:Y:S02]  /*9420*/  FFMA R113, R67.reuse, R113, R60 ;  /* 0x0000007143717223 */ /* 0x040fe4000000003c */
[----:B------:R-:W-:Y:S02]  /*9430*/  FFMA R115, R67, R115, R62 ;  /* 0x0000007343737223 */ /* 0x000fe4000000003e */
[----:B------:R-:W1:Y:S01]  /*9440*/  LDS.128 R60, [0x720] ;  /* 0x00072000ff3c7984 */ /* 0x000e620000000c00 */
[----:B------:R-:W-:-:S03]  /*9450*/  FFMA R85, R100, R56, R71 ;  /* 0x0000003864557223 */ /* 0x000fc60000000047 */
[----:B------:R-:W4:Y:S01]  /*9460*/  LDS.128 R68, [0x730] ;  /* 0x00073000ff447984 */ /* 0x000f220000000c00 */
[C---:B------:R-:W-:Y:S02]  /*9470*/  FFMA R109, R67.reuse, R109, R64 ;  /* 0x0000006d436d7223 */ /* 0x040fe40000000040 */
[----:B------:R-:W-:Y:S02]  /*9480*/  FFMA R111, R67, R111, R66 ;  /* 0x0000006f436f7223 */ /* 0x000fe40000000042 */
[C---:B------:R-:W-:Y:S01]  /*9490*/  FFMA R117, R100.reuse, R58, R117 ;  /* 0x0000003a64757223 */ /* 0x040fe20000000075 */
[----:B------:R-:W5:Y:S01]  /*94a0*/  LDS.128 R64, [0x7e0] ;  /* 0x0007e000ff407984 */ /* 0x000f620000000c00 */
[C---:B------:R-:W-:Y:S02]  /*94b0*/  FFMA R87, R100.reuse, R48, R119 ;  /* 0x0000003064577223 */ /* 0x040fe40000000077 */
[----:B------:R-:W-:Y:S02]  /*94c0*/  FFMA R113, R100, R50, R113 ;  /* 0x0000003264717223 */ /* 0x000fe40000000071 */
[----:B------:R-:W-:-:S02]  /*94d0*/  FFMA R48, R116, R84, R85 ;  /* 0x0000005474307223 */ /* 0x000fc40000000055 */
[----:B------:R-:W-:Y:S02]  /*94e0*/  FFMA R50, R84, R118, R117 ;  /* 0x0000007654327223 */ /* 0x000fe40000000075 */
[----:B------:R-:W-:Y:S01]  /*94f0*/  FFMA R112, R112, R84, R87 ;  /* 0x0000005470707223 */ /* 0x000fe20000000057 */
[----:B------:R-:W1:Y:S01]  /*9500*/  LDS.128 R116, [R218+0xcd0] ;  /* 0x000cd000da747984 */ /* 0x000e620000000c00 */
[-C--:B------:R-:W-:Y:S02]  /*9510*/  FFMA R87, R59, R101.reuse, R50 ;  /* 0x000000653b577223 */ /* 0x080fe40000000032 */
[-C--:B------:R-:W-:Y:S02]  /*9520*/  FFMA R49, R49, R101.reuse, R112 ;  /* 0x0000006531317223 */ /* 0x080fe40000000070 */
[----:B------:R-:W-:Y:S02]  /*9530*/  FFMA R85, R57, R101, R48 ;  /* 0x0000006539557223 */ /* 0x000fe40000000030 */
[----:B------:R-:W1:Y:S01]  /*9540*/  LDS.128 R56, [R218+0xcb0] ;  /* 0x000cb000da387984 */ /* 0x000e620000000c00 */
[----:B------:R-:W-:-:S02]  /*9550*/  FFMA R115, R100, R52, R115 ;  /* 0x0000003464737223 */ /* 0x000fc40000000073 */
[----:B------:R-:W-:Y:S02]  /*9560*/  FFMA R109, R100, R54, R109 ;  /* 0x00000036646d7223 */ /* 0x000fe4000000006d */
[----:B0-----:R-:W-:Y:S02]  /*9570*/  FFMA R52, R76, R102, R87 ;  /* 0x000000664c347223 */ /* 0x001fe40000000057 */
[----:B------:R-:W-:Y:S02]  /*9580*/  FFMA R54, R102, R78, R49 ;  /* 0x0000004e66367223 */ /* 0x000fe40000000031 */
[----:B------:R-:W-:Y:S02]  /*9590*/  FFMA R114, R84, R114, R113 ;  /* 0x0000007254727223 */ /* 0x000fe40000000071 */
[----:B------:R-:W-:Y:S02]  /*95a0*/  FFMA R111, R100, R104, R111 ;  /* 0x00000068646f7223 */ /* 0x000fe4000000006f */
[----:B------:R-:W-:-:S02]  /*95b0*/  FFMA R110, R84, R110, R109 ;  /* 0x0000006e546e7223 */ /* 0x000fc4000000006d */
[C---:B--2---:R-:W-:Y:S02]  /*95c0*/  FFMA R52, R91.reuse, R93, R52 ;  /* 0x0000005d5b347223 */ /* 0x044fe40000000034 */
[----:B------:R-:W-:Y:S02]  /*95d0*/  FFMA R54, R91, R95, R54 ;  /* 0x0000005f5b367223 */ /* 0x000fe40000000036 */
[-C--:B------:R-:W-:Y:S02]  /*95e0*/  FFMA R108, R108, R84.reuse, R115 ;  /* 0x000000546c6c7223 */ /* 0x080fe40000000073 */
[-C--:B------:R-:W-:Y:S02]  /*95f0*/  FFMA R109, R51, R101.reuse, R114 ;  /* 0x00000065336d7223 */ /* 0x080fe40000000072 */
[----:B------:R-:W-:Y:S01]  /*9600*/  FFMA R96, R96, R84, R111 ;  /* 0x0000005460607223 */ /* 0x000fe2000000006f */
[----:B------:R-:W0:Y:S01]  /*9610*/  LDS.128 R48, [0x740] ;  /* 0x00074000ff307984 */ /* 0x000e220000000c00 */
[----:B------:R-:W-:-:S02]  /*9620*/  FFMA R111, R53, R101, R108 ;  /* 0x00000065356f7223 */ /* 0x000fc4000000006c */
[----:B------:R-:W-:Y:S02]  /*9630*/  FFMA R113, R55, R101, R110 ;  /* 0x0000006537717223 */ /* 0x000fe4000000006e */
[C---:B------:R-:W-:Y:S02]  /*9640*/  FFMA R77, R103.reuse, R77, R52 ;  /* 0x0000004d674d7223 */ /* 0x040fe40000000034 */
[----:B------:R-:W-:Y:S02]  /*9650*/  FFMA R79, R103, R79, R54 ;  /* 0x0000004f674f7223 */ /* 0x000fe40000000036 */
[----:B------:R-:W-:Y:S01]  /*9660*/  FFMA R105, R101, R105, R96 ;  /* 0x0000006965697223 */ /* 0x000fe20000000060 */
[----:B------:R-:W2:Y:S01]  /*9670*/  LDS.128 R52, [0x750] ;  /* 0x00075000ff347984 */ /* 0x000ea20000000c00 */
[----:B------:R-:W-:-:S03]  /*9680*/  FFMA R106, R102, R106, R85 ;  /* 0x0000006a666a7223 */ /* 0x000fc60000000055 */
[----:B------:R-:W0:Y:S01]  /*9690*/  LDS.128 R96, [0x7f0] ;  /* 0x0007f000ff607984 */ /* 0x000e220000000c00 */
[----:B---3--:R-:W-:-:S03]  /*96a0*/  FFMA R106, R91, R75, R106 ;  /* 0x0000004b5b6a7223 */ /* 0x008fc6000000006a */
[----:B------:R-:W3:Y:S01]  /*96b0*/  LDS.128 R84, [0x800] ;  /* 0x00080000ff547984 */ /* 0x000ee20000000c00 */
[----:B------:R-:W-:Y:S02]  /*96c0*/  FFMA R107, R103, R107, R106 ;  /* 0x0000006b676b7223 */ /* 0x000fe4000000006a */
[----:B-1----:R-:W-:Y:S02]  /*96d0*/  FFMA R100, R60, R102, R109 ;  /* 0x000000663c647223 */ /* 0x002fe4000000006d */
[----:B------:R-:W-:Y:S02]  /*96e0*/  FFMA R104, R102, R62, R111 ;  /* 0x0000003e66687223 */ /* 0x000fe4000000006f */
[----:B----4-:R-:W-:Y:S02]  /*96f0*/  FFMA R106, R68, R102, R113 ;  /* 0x00000066446a7223 */ /* 0x010fe40000000071 */
[----:B------:R-:W-:Y:S02]  /*9700*/  FFMA R102, R102, R70, R105 ;  /* 0x0000004666667223 */ /* 0x000fe40000000069 */
[----:B------:R-:W-:-:S02]  /*9710*/  FFMA R100, R91, R81, R100 ;  /* 0x000000515b647223 */ /* 0x000fc40000000064 */
[C---:B-----5:R-:W-:Y:S02]  /*9720*/  FFMA R102, R91.reuse, R67, R102 ;  /* 0x000000435b667223 */ /* 0x060fe40000000066 */
[C---:B------:R-:W-:Y:S02]  /*9730*/  FFMA R104, R91.reuse, R83, R104 ;  /* 0x000000535b687223 */ /* 0x040fe40000000068 */
[----:B------:R-:W-:Y:S02]  /*9740*/  FFMA R106, R91, R65, R106 ;  /* 0x000000415b6a7223 */ /* 0x000fe4000000006a */
[C---:B------:R-:W-:Y:S02]  /*9750*/  FFMA R61, R103.reuse, R61, R100 ;  /* 0x0000003d673d7223 */ /* 0x040fe40000000064 */
[C---:B------:R-:W-:Y:S02]  /*9760*/  FFMA R63, R103.reuse, R63, R104 ;  /* 0x0000003f673f7223 */ /* 0x040fe40000000068 */
[----:B------:R-:W-:-:S02]  /*9770*/  FFMA R69, R103, R69, R106 ;  /* 0x0000004567457223 */ /* 0x000fc4000000006a */
[----:B------:R-:W-:Y:S02]  /*9780*/  FFMA R71, R103, R71, R102 ;  /* 0x0000004767477223 */ /* 0x000fe40000000066 */
[C---:B------:R-:W-:Y:S01]  /*9790*/  FFMA R75, R116.reuse, R92, R107 ;  /* 0x0000005c744b7223 */ /* 0x040fe2000000006b */
[----:B------:R-:W1:Y:S01]  /*97a0*/  LDS.128 R100, [0x760] ;  /* 0x00076000ff647984 */ /* 0x000e620000000c00 */
[C---:B------:R-:W-:Y:S02]  /*97b0*/  FFMA R61, R116.reuse, R82, R61 ;  /* 0x00000052743d7223 */ /* 0x040fe4000000003d */
[C---:B------:R-:W-:Y:S01]  /*97c0*/  FFMA R91, R116.reuse, R80, R79 ;  /* 0x00000050745b7223 */ /* 0x040fe2000000004f */
[----:B------:R-:W4:Y:S01]  /*97d0*/  LDS.128 R104, [0x810] ;  /* 0x00081000ff687984 */ /* 0x000f220000000c00 */
[C---:B------:R-:W-:Y:S02]  /*97e0*/  FFMA R77, R116.reuse, R94, R77 ;  /* 0x0000005e744d7223 */ /* 0x040fe4000000004d */
[----:B------:R-:W-:-:S02]  /*97f0*/  FFMA R109, R116, R64, R63 ;  /* 0x00000040746d7223 */ /* 0x000fc4000000003f */
[-C--:B------:R-:W-:Y:S02]  /*9800*/  FFMA R64, R76, R56.reuse, R75 ;  /* 0x000000384c407223 */ /* 0x080fe4000000004b */
[----:B------:R-:W-:Y:S02]  /*9810*/  FFMA R80, R60, R56, R91 ;  /* 0x000000383c507223 */ /* 0x000fe4000000005b */
[----:B------:R-:W-:Y:S02]  /*9820*/  FFMA R82, R56, R62, R61 ;  /* 0x0000003e38527223 */ /* 0x000fe4000000003d */
[----:B------:R-:W5:Y:S01]  /*9830*/  LDS.128 R60, [0x820] ;  /* 0x00082000ff3c7984 */ /* 0x000f620000000c00 */
[----:B------:R-:W-:Y:S02]  /*9840*/  FFMA R69, R116, R66, R69 ;  /* 0x0000004274457223 */ /* 0x000fe40000000045 */
[----:B------:R-:W-:Y:S02]  /*9850*/  FFMA R66, R56, R78, R77 ;  /* 0x0000004e38427223 */ /* 0x000fe4000000004d */
[----:B------:R-:W-:Y:S01]  /*9860*/  FFMA R64, R93, R117, R64 ;  /* 0x000000755d407223 */ /* 0x000fe20000000040 */
[----:B------:R-:W1:Y:S01]  /*9870*/  LDS.128 R76, [0x770] ;  /* 0x00077000ff4c7984 */ /* 0x000e620000000c00 */
[----:B------:R-:W-:-:S02]  /*9880*/  FFMA R68, R68, R56, R109 ;  /* 0x0000003844447223 */ /* 0x000fc4000000006d */
[----:B------:R-:W-:Y:S02]  /*9890*/  FFMA R70, R56, R70, R69 ;  /* 0x0000004638467223 */ /* 0x000fe40000000045 */
[-C--:B------:R-:W-:Y:S02]  /*98a0*/  FFMA R66, R95, R117.reuse, R66 ;  /* 0x000000755f427223 */ /* 0x080fe40000000042 */
[----:B------:R-:W-:Y:S02]  /*98b0*/  FFMA R80, R81, R117, R80 ;  /* 0x0000007551507223 */ /* 0x000fe40000000050 */
[----:B0-----:R-:W-:Y:S02]  /*98c0*/  FFMA R69, R57, R49, R64 ;  /* 0x0000003139457223 */ /* 0x001fe40000000040 */
[-C--:B------:R-:W-:Y:S02]  /*98d0*/  FFMA R94, R65, R117.reuse, R68 ;  /* 0x00000075415e7223 */ /* 0x080fe40000000044 */
[----:B------:R-:W-:-:S02]  /*98e0*/  FFMA R108, R67, R117, R70 ;  /* 0x00000075436c7223 */ /* 0x000fc40000000046 */
[----:B------:R-:W-:Y:S02]  /*98f0*/  FFMA R65, R57, R51, R66 ;  /* 0x0000003339417223 */ /* 0x000fe40000000042 */
[----:B--2---:R-:W-:Y:S02]  /*9900*/  FFMA R67, R53, R57, R80 ;  /* 0x0000003935437223 */ /* 0x004fe40000000050 */
[----:B------:R-:W-:Y:S02]  /*9910*/  FFMA R49, R116, R96, R71 ;  /* 0x0000006074317223 */ /* 0x000fe40000000047 */
[----:B------:R-:W-:Y:S02]  /*9920*/  FFMA R75, R118, R98, R69 ;  /* 0x00000062764b7223 */ /* 0x000fe40000000045 */
[----:B------:R-:W0:Y:S01]  /*9930*/  LDS.128 R68, [R218+0xce0] ;  /* 0x000ce000da447984 */ /* 0x000e220000000c00 */
[----:B---3--:R-:W-:Y:S02]  /*9940*/  FFMA R65, R84, R118, R65 ;  /* 0x0000007654417223 */ /* 0x008fe40000000041 */
[----:B------:R-:W-:-:S02]  /*9950*/  FFMA R67, R118, R86, R67 ;  /* 0x0000005676437223 */ /* 0x000fc40000000043 */
[----:B------:R-:W-:Y:S02]  /*9960*/  FFMA R92, R83, R117, R82 ;  /* 0x00000075535c7223 */ /* 0x000fe40000000052 */
[----:B------:R-:W2:Y:S01]  /*9970*/  LDS.128 R80, [0x780] ;  /* 0x00078000ff507984 */ /* 0x000ea20000000c00 */
[C---:B------:R-:W-:Y:S02]  /*9980*/  FFMA R52, R58.reuse, R52, R65 ;  /* 0x000000343a347223 */ /* 0x040fe40000000041 */
[C---:B------:R-:W-:Y:S02]  /*9990*/  FFMA R54, R58.reuse, R54, R67 ;  /* 0x000000363a367223 */ /* 0x040fe40000000043 */
[----:B------:R-:W-:Y:S01]  /*99a0*/  FFMA R50, R58, R50, R75 ;  /* 0x000000323a327223 */ /* 0x000fe2000000004b */
[----:B------:R-:W3:Y:S01]  /*99b0*/  LDS.128 R64, [0x830] ;  /* 0x00083000ff407984 */ /* 0x000ee20000000c00 */
[----:B------:R-:W-:Y:S02]  /*99c0*/  FFMA R48, R56, R48, R49 ;  /* 0x0000003038307223 */ /* 0x000fe40000000031 */
[----:B------:R-:W-:-:S02]  /*99d0*/  FFMA R50, R119, R99, R50 ;  /* 0x0000006377327223 */ /* 0x000fc40000000032 */
[C---:B------:R-:W-:Y:S02]  /*99e0*/  FFMA R56, R119.reuse, R85, R52 ;  /* 0x0000005577387223 */ /* 0x040fe40000000034 */
[----:B------:R-:W-:Y:S02]  /*99f0*/  FFMA R54, R119, R87, R54 ;  /* 0x0000005777367223 */ /* 0x000fe40000000036 */
[----:B------:R-:W-:Y:S02]  /*9a00*/  FFMA R52, R117, R97, R48 ;  /* 0x0000006175347223 */ /* 0x000fe40000000030 */
[----:B------:R-:W-:Y:S01]  /*9a10*/  FFMA R85, R59, R51, R50 ;  /* 0x000000333b557223 */ /* 0x000fe20000000032 */
[----:B------:R-:W-:Y:S01]  /*9a20*/  LDS.128 R96, [0x850] ;  /* 0x00085000ff607984 */ /* 0x000fe20000000c00 */
[----:B------:R-:W-:Y:S02]  /*9a30*/  FFMA R87, R53, R59, R56 ;  /* 0x0000003b35577223 */ /* 0x000fe40000000038 */
[----:B------:R-:W-:Y:S01]  /*9a40*/  FFMA R53, R57, R55, R92 ;  /* 0x0000003739357223 */ /* 0x000fe2000000005c */
[----:B------:R-:W3:Y:S01]  /*9a50*/  LDS.128 R48, [0x790] ;  /* 0x00079000ff307984 */ /* 0x000ee20000000c00 */
[----:B-1----:R-:W-:-:S02]  /*9a60*/  FFMA R75, R101, R57, R94 ;  /* 0x00000039654b7223 */ /* 0x002fc4000000005e */
[----:B------:R-:W-:Y:S01]  /*9a70*/  FFMA R91, R59, R55, R54 ;  /* 0x000000373b5b7223 */ /* 0x000fe20000000036 */
[----:B------:R-:W1:Y:S01]  /*9a80*/  LDS.128 R92, [0x840] ;  /* 0x00084000ff5c7984 */ /* 0x000e620000000c00 */
[----:B----4-:R-:W-:Y:S02]  /*9a90*/  FFMA R55, R104, R118, R53 ;  /* 0x0000007668377223 */ /* 0x010fe40000000035 */
[----:B------:R-:W-:-:S04]  /*9aa0*/  FFMA R53, R57, R103, R108 ;  /* 0x0000006739357223 */ /* 0x000fc8000000006c */
[----:B-----5:R-:W-:Y:S02]  /*9ab0*/  FFMA R53, R60, R118, R53 ;  /* 0x000000763c357223 */ /* 0x020fe40000000035 */
[----:B------:R-:W-:Y:S02]  /*9ac0*/  FFMA R57, R77, R57, R52 ;  /* 0x000000394d397223 */ /* 0x000fe40000000034 */
[C---:B------:R-:W-:Y:S02]  /*9ad0*/  FFMA R100, R58.reuse, R100, R55 ;  /* 0x000000643a647223 */ /* 0x040fe40000000037 */
[----:B------:R-:W-:Y:S02]  /*9ae0*/  FFMA R76, R58, R76, R53 ;  /* 0x0000004c3a4c7223 */ /* 0x000fe40000000035 */
[----:B------:R-:W4:Y:S01]  /*9af0*/  LDS.128 R52, [0x7a0] ;  /* 0x0007a000ff347984 */ /* 0x000f220000000c00 */
[C---:B------:R-:W-:Y:S02]  /*9b00*/  FFMA R57, R118.reuse, R62, R57 ;  /* 0x0000003e76397223 */ /* 0x040fe40000000039 */
[----:B------:R-:W-:-:S02]  /*9b10*/  FFMA R75, R118, R106, R75 ;  /* 0x0000006a764b7223 */ /* 0x000fc4000000004b */
[C---:B------:R-:W-:Y:S02]  /*9b20*/  FFMA R78, R58.reuse, R78, R57 ;  /* 0x0000004e3a4e7223 */ /* 0x040fe40000000039 */
[----:B------:R-:W-:Y:S02]  /*9b30*/  FFMA R102, R58, R102, R75 ;  /* 0x000000663a667223 */ /* 0x000fe4000000004b */
[----:B0-----:R-:W-:Y:S02]  /*9b40*/  FFMA R85, R84, R68, R85 ;  /* 0x0000004454557223 */ /* 0x001fe40000000055 */
[C---:B------:R-:W-:Y:S02]  /*9b50*/  FFMA R76, R119.reuse, R61, R76 ;  /* 0x0000003d774c7223 */ /* 0x040fe4000000004c */
[C---:B------:R-:W-:Y:S02]  /*9b60*/  FFMA R78, R119.reuse, R63, R78 ;  /* 0x0000003f774e7223 */ /* 0x040fe4000000004e */
[----:B------:R-:W-:-:S02]  /*9b70*/  FFMA R100, R119, R105, R100 ;  /* 0x0000006977647223 */ /* 0x000fc40000000064 */
[----:B------:R-:W-:Y:S02]  /*9b80*/  FFMA R102, R119, R107, R102 ;  /* 0x0000006b77667223 */ /* 0x000fe40000000066 */
[----:B--2---:R-:W-:Y:S01]  /*9b90*/  FFMA R80, R80, R88, R85 ;  /* 0x0000005850507223 */ /* 0x004fe20000000055 */
[----:B------:R-:W-:Y:S01]  /*9ba0*/  LDS.128 R116, [0xab0] ;  /* 0x000ab000ff747984 */ /* 0x000fe20000000c00 */
[----:B------:R-:W-:Y:S02]  /*9bb0*/  FFMA R101, R101, R59, R100 ;  /* 0x0000003b65657223 */ /* 0x000fe40000000064 */
[----:B------:R-:W-:Y:S02]  /*9bc0*/  FFMA R103, R59, R103, R102 ;  /* 0x000000673b677223 */ /* 0x000fe40000000066 */
[----:B------:R-:W-:Y:S02]  /*9bd0*/  FFMA R61, R77, R59, R76 ;  /* 0x0000003b4d3d7223 */ /* 0x000fe4000000004c */
[----:B------:R-:W-:-:S02]  /*9be0*/  FFMA R75, R59, R79, R78 ;  /* 0x0000004f3b4b7223 */ /* 0x000fc4000000004e */
[----:B---3--:R-:W-:Y:S01]  /*9bf0*/  FFMA R80, R69, R65, R80 ;  /* 0x0000004145507223 */ /* 0x008fe20000000050 */
[----:B------:R-:W0:Y:S01]  /*9c00*/  LDS.128 R76, [0x860] ;  /* 0x00086000ff4c7984 */ /* 0x000e220000000c00 */
[----:B------:R-:W-:-:S03]  /*9c10*/  FFMA R105, R68, R86, R87 ;  /* 0x0000005644697223 */ /* 0x000fc60000000057 */
[----:B------:R-:W-:Y:S01]  /*9c20*/  LDS.128 R56, [R218+0xcf0] ;  /* 0x000cf000da387984 */ /* 0x000fe20000000c00 */
[----:B------:R-:W-:-:S03]  /*9c30*/  FFMA R81, R89, R81, R80 ;  /* 0x0000005159517223 */ /* 0x000fc60000000050 */
[----:B------:R-:W2:Y:S01]  /*9c40*/  LDS.128 R84, [0x870] ;  /* 0x00087000ff547984 */ /* 0x000ea20000000c00 */
[----:B------:R-:W-:Y:S02]  /*9c50*/  FFMA R107, R68, R106, R101 ;  /* 0x0000006a446b7223 */ /* 0x000fe40000000065 */
[----:B------:R-:W-:Y:S02]  /*9c60*/  FFMA R109, R60, R68, R103 ;  /* 0x000000443c6d7223 */ /* 0x000fe40000000067 */
[----:B------:R-:W-:Y:S01]  /*9c70*/  FFMA R111, R68, R62, R61 ;  /* 0x0000003e446f7223 */ /* 0x000fe2000000003d */
[----:B------:R-:W-:Y:S01]  /*9c80*/  LDS.128 R100, [0x920] ;  /* 0x00092000ff647984 */ /* 0x000fe20000000c00 */
[----:B------:R-:W-:Y:S02]  /*9c90*/  FFMA R80, R88, R82, R105 ;  /* 0x0000005258507223 */ /* 0x000fe40000000069 */
[----:B------:R-:W-:Y:S01]  /*9ca0*/  FFMA R91, R104, R68, R91 ;  /* 0x00000044685b7223 */ /* 0x000fe2000000005b */
[----:B------:R-:W3:Y:S01]  /*9cb0*/  LDS.128 R60, [R218+0xd10] ;  /* 0x000d1000da3c7984 */ /* 0x000ee20000000c00 */
[----:B------:R-:W-:-:S02]  /*9cc0*/  FFMA R75, R68, R64, R75 ;  /* 0x00000040444b7223 */ /* 0x000fc4000000004b */
[----:B------:R-:W-:Y:S02]  /*9cd0*/  FFMA R81, R70, R66, R81 ;  /* 0x0000004246517223 */ /* 0x000fe40000000051 */
[----:B------:R-:W-:Y:S02]  /*9ce0*/  FFMA R80, R69, R67, R80 ;  /* 0x0000004345507223 */ /* 0x000fe40000000050 */
[----:B------:R-:W-:Y:S02]  /*9cf0*/  FFMA R64, R48, R88, R91 ;  /* 0x0000005830407223 */ /* 0x000fe4000000005b */
[----:B------:R-:W-:Y:S02]  /*9d00*/  FFMA R66, R88, R50, R107 ;  /* 0x0000003258427223 */ /* 0x000fe4000000006b */
[----:B------:R-:W-:Y:S01]  /*9d10*/  FFMA R82, R90, R82, R81 ;  /* 0x000000525a527223 */ /* 0x000fe20000000051 */
[----:B------:R-:W-:Y:S01]  /*9d20*/  LDS.128 R104, [0x8a0] ;  /* 0x0008a000ff687984 */ /* 0x000fe20000000c00 */
[----:B------:R-:W-:-:S02]  /*9d30*/  FFMA R83, R89, R83, R80 ;  /* 0x0000005359537223 */ /* 0x000fc40000000050 */
[----:B-1----:R-:W-:Y:S02]  /*9d40*/  FFMA R64, R93, R69, R64 ;  /* 0x000000455d407223 */ /* 0x002fe40000000040 */
[----:B------:R-:W-:Y:S02]  /*9d50*/  FFMA R66, R69, R95, R66 ;  /* 0x0000005f45427223 */ /* 0x000fe40000000042 */
[----:B------:R-:W-:Y:S02]  /*9d60*/  FFMA R65, R70, R92, R83 ;  /* 0x0000005c46417223 */ /* 0x000fe40000000053 */
[----:B------:R-:W-:Y:S02]  /*9d70*/  FFMA R49, R89, R49, R64 ;  /* 0x0000003159317223 */ /* 0x000fe40000000040 */
[----:B------:R-:W-:Y:S02]  /*9d80*/  FFMA R91, R71, R67, R82 ;  /* 0x00000043475b7223 */ /* 0x000fe40000000052 */
[----:B------:R-:W1:Y:S01]  /*9d90*/  LDS.128 R80, [0x880] ;  /* 0x00088000ff507984 */ /* 0x000e620000000c00 */
[----:B------:R-:W-:-:S02]  /*9da0*/  FFMA R51, R89, R51, R66 ;  /* 0x0000003359337223 */ /* 0x000fc40000000042 */
[----:B------:R-:W-:Y:S02]  /*9db0*/  FFMA R49, R70, R94, R49 ;  /* 0x0000005e46317223 */ /* 0x000fe40000000031 */
[----:B------:R-:W-:Y:S02]  /*9dc0*/  FFMA R92, R48, R90, R65 ;  /* 0x0000005a305c7223 */ /* 0x000fe40000000041 */
[----:B------:R-:W5:Y:S01]  /*9dd0*/  LDS.128 R64, [0x930] ;  /* 0x00093000ff407984 */ /* 0x000f620000000c00 */
[----:B----4-:R-:W-:Y:S02]  /*9de0*/  FFMA R48, R52, R88, R109 ;  /* 0x0000005834307223 */ /* 0x010fe4000000006d */
[----:B------:R-:W-:Y:S02]  /*9df0*/  FFMA R50, R90, R50, R49 ;  /* 0x000000325a327223 */ /* 0x000fe40000000031 */
[----:B------:R-:W-:Y:S02]  /*9e00*/  FFMA R68, R88, R72, R75 ;  /* 0x0000004858447223 */ /* 0x000fe4000000004b */
[----:B------:R-:W-:-:S02]  /*9e10*/  FFMA R48, R97, R69, R48 ;  /* 0x0000004561307223 */ /* 0x000fc40000000030 */
[----:B------:R-:W-:Y:S02]  /*9e20*/  FFMA R51, R70, R96, R51 ;  /* 0x0000006046337223 */ /* 0x000fe40000000033 */
[----:B------:R-:W-:Y:S02]  /*9e30*/  FFMA R75, R93, R71, R92 ;  /* 0x000000475d4b7223 */ /* 0x000fe4000000005c */
[----:B------:R-:W-:Y:S02]  /*9e40*/  FFMA R109, R71, R95, R50 ;  /* 0x0000005f476d7223 */ /* 0x000fe40000000032 */
[----:B------:R-:W-:Y:S01]  /*9e50*/  FFMA R88, R88, R54, R111 ;  /* 0x0000003658587223 */ /* 0x000fe2000000006f */
[----:B------:R-:W4:Y:S01]  /*9e60*/  LDS.128 R92, [0x890] ;  /* 0x00089000ff5c7984 */ /* 0x000f220000000c00 */
[----:B------:R-:W-:Y:S02]  /*9e70*/  FFMA R53, R89, R53, R48 ;  /* 0x0000003559357223 */ /* 0x000fe40000000030 */
[----:B------:R-:W-:-:S02]  /*9e80*/  FFMA R52, R52, R90, R51 ;  /* 0x0000005a34347223 */ /* 0x000fc40000000033 */
[----:B------:R-:W-:Y:S01]  /*9e90*/  FFMA R88, R69, R99, R88 ;  /* 0x0000006345587223 */ /* 0x000fe20000000058 */
[----:B------:R-:W1:Y:S01]  /*9ea0*/  LDS.128 R48, [0x940] ;  /* 0x00094000ff307984 */ /* 0x000e620000000c00 */
[----:B------:R-:W-:Y:S02]  /*9eb0*/  FFMA R53, R70, R98, R53 ;  /* 0x0000006246357223 */ /* 0x000fe40000000035 */
[----:B------:R-:W-:Y:S02]  /*9ec0*/  FFMA R55, R89, R55, R88 ;  /* 0x0000003759377223 */ /* 0x000fe40000000058 */
[----:B0-----:R-:W-:Y:S02]  /*9ed0*/  FFMA R68, R77, R69, R68 ;  /* 0x000000454d447223 */ /* 0x001fe40000000044 */
[----:B--2---:R-:W-:Y:S02]  /*9ee0*/  FFMA R88, R56, R84, R91 ;  /* 0x0000005438587223 */ /* 0x004fe4000000005b */
[----:B------:R-:W-:-:S02]  /*9ef0*/  FFMA R84, R90, R54, R53 ;  /* 0x000000365a547223 */ /* 0x000fc40000000035 */
[----:B------:R-:W-:Y:S02]  /*9f00*/  FFMA R97, R97, R71, R52 ;  /* 0x0000004761617223 */ /* 0x000fe40000000034 */
[C---:B------:R-:W-:Y:S02]  /*9f10*/  FFMA R69, R70.reuse, R76, R55 ;  /* 0x0000004c46457223 */ /* 0x040fe40000000037 */
[----:B------:R-:W-:Y:S01]  /*9f20*/  FFMA R73, R89, R73, R68 ;  /* 0x0000004959497223 */ /* 0x000fe20000000044 */
[----:B------:R-:W0:Y:S01]  /*9f30*/  LDS.128 R52, [0x950] ;  /* 0x00095000ff347984 */ /* 0x000e220000000c00 */
[----:B---3--:R-:W-:Y:S02]  /*9f40*/  FFMA R88, R61, R101, R88 ;  /* 0x000000653d587223 */ /* 0x008fe40000000058 */
[----:B------:R-:W-:Y:S02]  /*9f50*/  FFMA R73, R70, R78, R73 ;  /* 0x0000004e46497223 */ /* 0x000fe40000000049 */
[----:B------:R-:W-:-:S02]  /*9f60*/  FFMA R85, R85, R57, R88 ;  /* 0x0000003955557223 */ /* 0x000fc40000000058 */
[C---:B------:R-:W-:Y:S02]  /*9f70*/  FFMA R72, R90.reuse, R72, R69 ;  /* 0x000000485a487223 */ /* 0x040fe40000000045 */
[----:B------:R-:W-:Y:S02]  /*9f80*/  FFMA R74, R90, R74, R73 ;  /* 0x0000004a5a4a7223 */ /* 0x000fe40000000049 */
[----:B------:R-:W-:Y:S02]  /*9f90*/  FFMA R85, R102, R62, R85 ;  /* 0x0000003e66557223 */ /* 0x000fe40000000055 */
[----:B------:R-:W-:Y:S02]  /*9fa0*/  FFMA R76, R56, R86, R75 ;  /* 0x00000056384c7223 */ /* 0x000fe4000000004b */
[----:B------:R-:W-:Y:S02]  /*9fb0*/  FFMA R101, R71, R99, R84 ;  /* 0x0000006347657223 */ /* 0x000fe40000000054 */
[----:B------:R-:W-:-:S02]  /*9fc0*/  FFMA R111, R77, R71, R72 ;  /* 0x000000474d6f7223 */ /* 0x000fc40000000048 */
[----:B------:R-:W-:Y:S02]  /*9fd0*/  FFMA R113, R71, R79, R74 ;  /* 0x0000004f47717223 */ /* 0x000fe4000000004a */
[----:B------:R-:W-:Y:S01]  /*9fe0*/  FFMA R90, R86, R58, R85 ;  /* 0x0000003a565a7223 */ /* 0x000fe20000000055 */
[----:B------:R-:W2:Y:S01]  /*9ff0*/  LDS.128 R68, [0x8b0] ;  /* 0x0008b000ff447984 */ /* 0x000ea20000000c00 */
[----:B------:R-:W-:Y:S02]  /*a000*/  FFMA R88, R61, R103, R76 ;  /* 0x000000673d587223 */ /* 0x000fe4000000004c */
[C---:B-1----:R-:W-:Y:S01]  /*a010*/  FFMA R84, R56.reuse, R80, R109 ;  /* 0x0000005038547223 */ /* 0x042fe2000000006d */
[----:B------:R-:W-:Y:S01]  /*a020*/  LDS.128 R72, [R218+0xd20] ;  /* 0x000d2000da487984 */ /* 0x000fe20000000c00 */
[----:B------:R-:W-:-:S03]  /*a030*/  FFMA R86, R56, R82, R97 ;  /* 0x0000005238567223 */ /* 0x000fc60000000061 */
[----:B------:R-:W1:Y:S01]  /*a040*/  LDS.128 R76, [0x960] ;  /* 0x00096000ff4c7984 */ /* 0x000e620000000c00 */
[----:B------:R-:W-:Y:S02]  /*a050*/  FFMA R89, R87, R57, R88 ;  /* 0x0000003957597223 */ /* 0x000fe40000000058 */
[----:B-----5:R-:W-:Y:S01]  /*a060*/  FFMA R88, R61, R65, R84 ;  /* 0x000000413d587223 */ /* 0x020fe20000000054 */
[----:B------:R-:W-:Y:S01]  /*a070*/  LDS.128 R96, [0x8c0] ;  /* 0x0008c000ff607984 */ /* 0x000fe20000000c00 */
[----:B------:R-:W-:Y:S02]  /*a080*/  FFMA R102, R103, R63, R90 ;  /* 0x0000003f67667223 */ /* 0x000fe4000000005a */
[----:B------:R-:W-:Y:S02]  /*a090*/  FFMA R90, R61, R67, R86 ;  /* 0x000000433d5a7223 */ /* 0x000fe40000000056 */
[----:B------:R-:W3:Y:S01]  /*a0a0*/  LDS.128 R84, [R218+0xd00] ;  /* 0x000d0000da547984 */ /* 0x000ee20000000c00 */
[----:B------:R-:W-:-:S02]  /*a0b0*/  FFMA R81, R81, R57, R88 ;  /* 0x0000003951517223 */ /* 0x000fc40000000058 */
[-C--:B------:R-:W-:Y:S02]  /*a0c0*/  FFMA R103, R64, R62.reuse, R89 ;  /* 0x0000003e40677223 */ /* 0x080fe40000000059 */
[----:B------:R-:W-:Y:S02]  /*a0d0*/  FFMA R83, R83, R57, R90 ;  /* 0x0000003953537223 */ /* 0x000fe4000000005a */
[----:B------:R-:W-:Y:S01]  /*a0e0*/  FFMA R81, R66, R62, R81 ;  /* 0x0000003e42517223 */ /* 0x000fe20000000051 */
[----:B------:R-:W5:Y:S01]  /*a0f0*/  LDS.128 R88, [0x970] ;  /* 0x00097000ff587984 */ /* 0x000f620000000c00 */
[----:B----4-:R-:W-:Y:S02]  /*a100*/  FFMA R64, R56, R92, R101 ;  /* 0x0000005c38407223 */ /* 0x010fe40000000065 */
[-C--:B------:R-:W-:Y:S02]  /*a110*/  FFMA R80, R80, R58.reuse, R103 ;  /* 0x0000003a50507223 */ /* 0x080fe40000000067 */
[----:B------:R-:W-:-:S02]  /*a120*/  FFMA R82, R82, R58, R81 ;  /* 0x0000003a52527223 */ /* 0x000fc40000000051 */
[----:B------:R-:W-:Y:S02]  /*a130*/  FFMA R66, R56, R94, R111 ;  /* 0x0000005e38427223 */ /* 0x000fe4000000006f */
[C---:B------:R-:W-:Y:S02]  /*a140*/  FFMA R64, R61.reuse, R49, R64 ;  /* 0x000000313d407223 */ /* 0x040fe40000000040 */
        /* <DEDUP_REMOVED lines=9> */
[----:B------:R-:W-:Y:S02]  /*a1e0*/  FFMA R95, R95, R57, R66 ;  /* 0x000000395f5f7223 */ /* 0x000fe40000000042 */
[----:B0-----:R-:W-:Y:S01]  /*a1f0*/  FFMA R56, R61, R53, R56 ;  /* 0x000000353d387223 */ /* 0x001fe20000000038 */
[----:B------:R-:W0:Y:S01]  /*a200*/  LDS.128 R64, [0x980] ;  /* 0x00098000ff407984 */ /* 0x000e220000000c00 */
[----:B------:R-:W-:-:S02]  /*a210*/  FFMA R94, R94, R58, R93 ;  /* 0x0000003a5e5e7223 */ /* 0x000fc4000000005d */
[----:B------:R-:W-:Y:S02]  /*a220*/  FFMA R105, R57, R105, R56 ;  /* 0x0000006939697223 */ /* 0x000fe40000000038 */
[C---:B------:R-:W-:Y:S02]  /*a230*/  FFMA R95, R62.reuse, R52, R95 ;  /* 0x000000343e5f7223 */ /* 0x040fe4000000005f */
[-C--:B------:R-:W-:Y:S02]  /*a240*/  FFMA R112, R49, R63.reuse, R92 ;  /* 0x0000003f31707223 */ /* 0x080fe4000000005c */
[----:B------:R-:W-:Y:S02]  /*a250*/  FFMA R56, R51, R63, R94 ;  /* 0x0000003f33387223 */ /* 0x000fe4000000005e */
[----:B------:R-:W0:Y:S01]  /*a260*/  LDS.128 R48, [0x990] ;  /* 0x00099000ff307984 */ /* 0x000e220000000c00 */
[----:B------:R-:W-:Y:S02]  /*a270*/  FFMA R105, R62, R54, R105 ;  /* 0x000000363e697223 */ /* 0x000fe40000000069 */
[----:B------:R-:W-:-:S02]  /*a280*/  FFMA R104, R104, R58, R95 ;  /* 0x0000003a68687223 */ /* 0x000fc4000000005f */
[----:B------:R-:W-:Y:S01]  /*a290*/  FFMA R107, R59, R107, R102 ;  /* 0x0000006b3b6b7223 */ /* 0x000fe20000000066 */
[----:B------:R-:W0:Y:S01]  /*a2a0*/  LDS.128 R92, [0x8e0] ;  /* 0x0008e000ff5c7984 */ /* 0x000e220000000c00 */
[----:B------:R-:W-:Y:S02]  /*a2b0*/  FFMA R106, R58, R106, R105 ;  /* 0x0000006a3a6a7223 */ /* 0x000fe40000000069 */
[----:B--2---:R-:W-:Y:S02]  /*a2c0*/  FFMA R57, R69, R59, R108 ;  /* 0x0000003b45397223 */ /* 0x004fe4000000006c */
[----:B-1----:R-:W-:Y:S02]  /*a2d0*/  FFMA R107, R72, R76, R107 ;  /* 0x0000004c486b7223 */ /* 0x002fe4000000006b */
[----:B------:R-:W-:Y:S02]  /*a2e0*/  FFMA R58, R53, R63, R104 ;  /* 0x0000003f353a7223 */ /* 0x000fe40000000068 */
[----:B------:R-:W-:-:S02]  /*a2f0*/  FFMA R62, R63, R55, R106 ;  /* 0x000000373f3e7223 */ /* 0x000fc4000000006a */
[----:B------:R-:W-:Y:S01]  /*a300*/  FFMA R57, R72, R78, R57 ;  /* 0x0000004e48397223 */ /* 0x000fe20000000039 */
[----:B------:R-:W1:Y:S01]  /*a310*/  LDS.128 R52, [0x8f0] ;  /* 0x0008f000ff347984 */ /* 0x000e620000000c00 */
[C---:B---3--:R-:W-:Y:S02]  /*a320*/  FFMA R68, R84.reuse, R68, R107 ;  /* 0x0000004454447223 */ /* 0x048fe4000000006b */
[----:B------:R-:W-:Y:S01]  /*a330*/  FFMA R70, R84, R70, R57 ;  /* 0x0000004654467223 */ /* 0x000fe20000000039 */
[----:B------:R-:W2:Y:S01]  /*a340*/  LDS.128 R104, [0x9a0] ;  /* 0x0009a000ff687984 */ /* 0x000ea20000000c00 */
[----:B------:R-:W-:Y:S02]  /*a350*/  FFMA R57, R59, R71, R110 ;  /* 0x000000473b397223 */ /* 0x000fe4000000006e */
[----:B------:R-:W-:Y:S01]  /*a360*/  FFMA R61, R97, R59, R112 ;  /* 0x0000003b613d7223 */ /* 0x000fe20000000070 */
[----:B------:R-:W3:Y:S01]  /*a370*/  LDS.128 R108, [0x900] ;  /* 0x00090000ff6c7984 */ /* 0x000ee20000000c00 */
[----:B------:R-:W-:-:S02]  /*a380*/  FFMA R68, R77, R73, R68 ;  /* 0x000000494d447223 */ /* 0x000fc40000000044 */
[C---:B-----5:R-:W-:Y:S01]  /*a390*/  FFMA R57, R72.reuse, R88, R57 ;  /* 0x0000005848397223 */ /* 0x060fe20000000039 */
[----:B------:R-:W-:Y:S01]  /*a3a0*/  LDS.128 R112, [0xa00] ;  /* 0x000a0000ff707984 */ /* 0x000fe20000000c00 */
[----:B------:R-:W-:Y:S02]  /*a3b0*/  FFMA R61, R72, R90, R61 ;  /* 0x0000005a483d7223 */ /* 0x000fe4000000003d */
[----:B------:R-:W-:Y:S02]  /*a3c0*/  FFMA R70, R79, R73, R70 ;  /* 0x000000494f467223 */ /* 0x000fe40000000046 */
[----:B------:R-:W-:Y:S02]  /*a3d0*/  FFMA R69, R69, R85, R68 ;  /* 0x0000005545457223 */ /* 0x000fe40000000044 */
[C---:B------:R-:W-:Y:S02]  /*a3e0*/  FFMA R96, R84.reuse, R96, R57 ;  /* 0x0000006054607223 */ /* 0x040fe40000000039 */
[----:B------:R-:W-:-:S02]  /*a3f0*/  FFMA R98, R84, R98, R61 ;  /* 0x0000006254627223 */ /* 0x000fc4000000003d */
[----:B------:R-:W-:Y:S02]  /*a400*/  FFMA R101, R78, R74, R69 ;  /* 0x0000004a4e657223 */ /* 0x000fe40000000045 */
[----:B------:R-:W-:Y:S01]  /*a410*/  FFMA R63, R71, R85, R70 ;  /* 0x00000055473f7223 */ /* 0x000fe20000000046 */
[----:B------:R-:W5:Y:S01]  /*a420*/  LDS.128 R76, [0x9b0] ;  /* 0x0009b000ff4c7984 */ /* 0x000f620000000c00 */
[-C--:B------:R-:W-:Y:S02]  /*a430*/  FFMA R96, R89, R73.reuse, R96 ;  /* 0x0000004959607223 */ /* 0x080fe40000000060 */
[----:B------:R-:W-:Y:S01]  /*a440*/  FFMA R98, R91, R73, R98 ;  /* 0x000000495b627223 */ /* 0x000fe20000000062 */
[----:B------:R-:W2:Y:S01]  /*a450*/  LDS.128 R68, [0x910] ;  /* 0x00091000ff447984 */ /* 0x000ea20000000c00 */
[----:B----4-:R-:W-:Y:S02]  /*a460*/  FFMA R61, R81, R59, R58 ;  /* 0x0000003b513d7223 */ /* 0x010fe4000000003a */
[----:B------:R-:W-:-:S02]  /*a470*/  FFMA R89, R97, R85, R96 ;  /* 0x0000005561597223 */ /* 0x000fc40000000060 */
[----:B------:R-:W-:Y:S02]  /*a480*/  FFMA R57, R59, R99, R56 ;  /* 0x000000633b397223 */ /* 0x000fe40000000038 */
[----:B------:R-:W-:Y:S02]  /*a490*/  FFMA R91, R99, R85, R98 ;  /* 0x00000055635b7223 */ /* 0x000fe40000000062 */
[----:B------:R-:W4:Y:S01]  /*a4a0*/  LDS.128 R96, [0x9c0] ;  /* 0x0009c000ff607984 */ /* 0x000f220000000c00 */
[----:B0-----:R-:W-:Y:S02]  /*a4b0*/  FFMA R61, R72, R66, R61 ;  /* 0x00000042483d7223 */ /* 0x001fe4000000003d */
[----:B------:R-:W-:Y:S02]  /*a4c0*/  FFMA R59, R59, R83, R62 ;  /* 0x000000533b3b7223 */ /* 0x000fe4000000003e */
[----:B------:R-:W-:Y:S02]  /*a4d0*/  FFMA R82, R84, R82, R61 ;  /* 0x0000005254527223 */ /* 0x000fe4000000003d */
[----:B------:R-:W-:-:S02]  /*a4e0*/  FFMA R57, R72, R64, R57 ;  /* 0x0000004048397223 */ /* 0x000fc40000000039 */
[----:B------:R-:W-:Y:S02]  /*a4f0*/  FFMA R61, R72, R48, R59 ;  /* 0x00000030483d7223 */ /* 0x000fe4000000003b */
[----:B------:R-:W-:Y:S02]  /*a500*/  FFMA R82, R67, R73, R82 ;  /* 0x0000004943527223 */ /* 0x000fe40000000052 */
[C---:B------:R-:W-:Y:S02]  /*a510*/  FFMA R80, R84.reuse, R80, R57 ;  /* 0x0000005054507223 */ /* 0x040fe40000000039 */
[----:B------:R-:W-:Y:S01]  /*a520*/  FFMA R92, R84, R92, R61 ;  /* 0x0000005c545c7223 */ /* 0x000fe2000000003d */
[----:B------:R-:W0:Y:S01]  /*a530*/  LDS.128 R56, [R218+0xd30] ;  /* 0x000d3000da387984 */ /* 0x000e220000000c00 */
[----:B------:R-:W-:Y:S02]  /*a540*/  FFMA R83, R83, R85, R82 ;  /* 0x0000005553537223 */ /* 0x000fe40000000052 */
[----:B------:R-:W-:-:S02]  /*a550*/  FFMA R63, R88, R74, R63 ;  /* 0x0000004a583f7223 */ /* 0x000fc4000000003f */
[----:B------:R-:W-:Y:S02]  /*a560*/  FFMA R80, R65, R73, R80 ;  /* 0x0000004941507223 */ /* 0x000fe40000000050 */
[----:B------:R-:W-:Y:S02]  /*a570*/  FFMA R92, R73, R49, R92 ;  /* 0x00000031495c7223 */ /* 0x000fe4000000005c */
[-C--:B------:R-:W-:Y:S02]  /*a580*/  FFMA R73, R48, R74.reuse, R83 ;  /* 0x0000004a30497223 */ /* 0x080fe40000000053 */
[----:B------:R-:W-:Y:S02]  /*a590*/  FFMA R89, R90, R74, R89 ;  /* 0x0000004a5a597223 */ /* 0x000fe40000000059 */
[----:B-1----:R-:W-:Y:S02]  /*a5a0*/  FFMA R48, R52, R86, R63 ;  /* 0x0000005634307223 */ /* 0x002fe4000000003f */
[----:B------:R-:W-:-:S02]  /*a5b0*/  FFMA R94, R86, R94, R101 ;  /* 0x0000005e565e7223 */ /* 0x000fc40000000065 */
[----:B------:R-:W-:Y:S02]  /*a5c0*/  FFMA R62, R86, R54, R89 ;  /* 0x00000036563e7223 */ /* 0x000fe40000000059 */
[----:B--2---:R-:W-:Y:S02]  /*a5d0*/  FFMA R48, R105, R75, R48 ;  /* 0x0000004b69307223 */ /* 0x004fe40000000030 */
[----:B------:R-:W-:Y:S02]  /*a5e0*/  FFMA R93, R85, R93, R92 ;  /* 0x0000005d555d7223 */ /* 0x000fe4000000005c */
[----:B------:R-:W-:Y:S02]  /*a5f0*/  FFMA R81, R81, R85, R80 ;  /* 0x0000005551517223 */ /* 0x000fe40000000050 */
[C---:B------:R-:W-:Y:S02]  /*a600*/  FFMA R94, R75.reuse, R51, R94 ;  /* 0x000000334b5e7223 */ /* 0x040fe4000000005e */
[----:B------:R-:W-:-:S02]  /*a610*/  FFMA R62, R75, R107, R62 ;  /* 0x0000006b4b3e7223 */ /* 0x000fc4000000003e */
[----:B------:R-:W-:Y:S02]  /*a620*/  FFMA R91, R64, R74, R91 ;  /* 0x0000004a405b7223 */ /* 0x000fe4000000005b */
[----:B------:R-:W-:Y:S02]  /*a630*/  FFMA R63, R74, R50, R93 ;  /* 0x000000324a3f7223 */ /* 0x000fe4000000005d */
[C---:B------:R-:W-:Y:S02]  /*a640*/  FFMA R53, R87.reuse, R53, R48 ;  /* 0x0000003557357223 */ /* 0x040fe40000000030 */
[----:B------:R-:W-:Y:S01]  /*a650*/  FFMA R61, R66, R74, R81 ;  /* 0x0000004a423d7223 */ /* 0x000fe20000000051 */
[----:B------:R-:W1:Y:S01]  /*a660*/  LDS.128 R48, [0x9d0] ;  /* 0x0009d000ff307984 */ /* 0x000e620000000c00 */
[C---:B------:R-:W-:Y:S02]  /*a670*/  FFMA R55, R87.reuse, R55, R62 ;  /* 0x0000003757377223 */ /* 0x040fe4000000003e */
[----:B------:R-:W-:Y:S01]  /*a680*/  FFMA R85, R87, R95, R94 ;  /* 0x0000005f57557223 */ /* 0x000fe2000000005e */
[----:B------:R-:W-:Y:S01]  /*a690*/  LDS.128 R64, [0xa80] ;  /* 0x000a8000ff407984 */ /* 0x000fe20000000c00 */
[----:B---3--:R-:W-:-:S02]  /*a6a0*/  FFMA R62, R108, R86, R91 ;  /* 0x000000566c3e7223 */ /* 0x008fc4000000005b */
[----:B------:R-:W-:Y:S01]  /*a6b0*/  FFMA R72, R86, R110, R61 ;  /* 0x0000006e56487223 */ /* 0x000fe2000000003d */
[----:B------:R-:W2:Y:S01]  /*a6c0*/  LDS.128 R92, [R218+0xd50] ;  /* 0x000d5000da5c7984 */ /* 0x000ea20000000c00 */
[----:B-----5:R-:W-:-:S03]  /*a6d0*/  FFMA R74, R77, R75, R62 ;  /* 0x0000004b4d4a7223 */ /* 0x020fc6000000003e */
[----:B------:R-:W3:Y:S01]  /*a6e0*/  LDS.128 R80, [0x9e0] ;  /* 0x0009e000ff507984 */ /* 0x000ee20000000c00 */
[----:B------:R-:W-:Y:S02]  /*a6f0*/  FFMA R62, R68, R86, R73 ;  /* 0x00000056443e7223 */ /* 0x000fe40000000049 */
[----:B------:R-:W-:Y:S01]  /*a700*/  FFMA R72, R75, R79, R72 ;  /* 0x0000004f4b487223 */ /* 0x000fe20000000048 */
[----:B------:R-:W5:Y:S01]  /*a710*/  LDS.128 R88, [0xa90] ;  /* 0x000a9000ff587984 */ /* 0x000f620000000c00 */
[----:B------:R-:W-:Y:S02]  /*a720*/  FFMA R86, R86, R70, R63 ;  /* 0x0000004656567223 */ /* 0x000fe4000000003f */
[----:B------:R-:W-:Y:S02]  /*a730*/  FFMA R109, R87, R109, R74 ;  /* 0x0000006d576d7223 */ /* 0x000fe4000000004a */
[----:B----4-:R-:W-:Y:S02]  /*a740*/  FFMA R62, R97, R75, R62 ;  /* 0x0000004b613e7223 */ /* 0x010fe4000000003e */
[----:B------:R-:W-:-:S02]  /*a750*/  FFMA R111, R87, R111, R72 ;  /* 0x0000006f576f7223 */ /* 0x000fc40000000048 */
[----:B------:R-:W-:Y:S02]  /*a760*/  FFMA R86, R75, R99, R86 ;  /* 0x000000634b567223 */ /* 0x000fe40000000056 */
[----:B------:R-:W4:Y:S01]  /*a770*/  LDS.128 R72, [0x9f0] ;  /* 0x0009f000ff487984 */ /* 0x000f220000000c00 */
[C---:B------:R-:W-:Y:S02]  /*a780*/  FFMA R69, R87.reuse, R69, R62 ;  /* 0x0000004557457223 */ /* 0x040fe4000000003e */
[C---:B0-----:R-:W-:Y:S02]  /*a790*/  FFMA R63, R56.reuse, R104, R85 ;  /* 0x00000068383f7223 */ /* 0x041fe40000000055 */
[C---:B------:R-:W-:Y:S02]  /*a7a0*/  FFMA R53, R56.reuse, R106, R53 ;  /* 0x0000006a38357223 */ /* 0x040fe40000000035 */
[----:B------:R-:W-:Y:S02]  /*a7b0*/  FFMA R61, R87, R71, R86 ;  /* 0x00000047573d7223 */ /* 0x000fe40000000056 */
[----:B------:R-:W0:Y:S01]  /*a7c0*/  LDS.128 R84, [0xaa0] ;  /* 0x000aa000ff547984 */ /* 0x000e220000000c00 */
[----:B------:R-:W-:-:S02]  /*a7d0*/  FFMA R71, R56, R76, R55 ;  /* 0x0000004c38477223 */ /* 0x000fc40000000037 */
[----:B------:R-:W-:Y:S02]  /*a7e0*/  FFMA R69, R56, R98, R69 ;  /* 0x0000006238457223 */ /* 0x000fe40000000045 */
[----:B------:R-:W-:Y:S02]  /*a7f0*/  FFMA R62, R52, R60, R63 ;  /* 0x0000003c343e7223 */ /* 0x000fe4000000003f */
[----:B------:R-:W-:Y:S02]  /*a800*/  FFMA R111, R56, R96, R111 ;  /* 0x00000060386f7223 */ /* 0x000fe4000000006f */
[----:B------:R-:W-:Y:S02]  /*a810*/  FFMA R76, R60, R54, R53 ;  /* 0x000000363c4c7223 */ /* 0x000fe40000000035 */
[----:B------:R-:W0:Y:S01]  /*a820*/  LDS.128 R52, [R218+0xd60] ;  /* 0x000d6000da347984 */ /* 0x000e220000000c00 */
[----:B------:R-:W-:Y:S02]  /*a830*/  FFMA R109, R56, R78, R109 ;  /* 0x0000004e386d7223 */ /* 0x000fe4000000006d */
[----:B------:R-:W-:-:S02]  /*a840*/  FFMA R108, R108, R60, R71 ;  /* 0x0000003c6c6c7223 */ /* 0x000fc40000000047 */
[-C--:B------:R-:W-:Y:S02]  /*a850*/  FFMA R105, R105, R57.reuse, R62 ;  /* 0x0000003969697223 */ /* 0x080fe4000000003e */
[----:B------:R-:W-:Y:S02]  /*a860*/  FFMA R78, R68, R60, R111 ;  /* 0x0000003c444e7223 */ /* 0x000fe4000000006f */
[----:B------:R-:W-:Y:S02]  /*a870*/  FFMA R96, R60, R70, R69 ;  /* 0x000000463c607223 */ /* 0x000fe40000000045 */
[----:B------:R-:W0:Y:S01]  /*a880*/  LDS.128 R68, [R218+0xd40] ;  /* 0x000d4000da447984 */ /* 0x000e220000000c00 */
[----:B------:R-:W-:Y:S02]  /*a890*/  FFMA R77, R77, R57, R108 ;  /* 0x000000394d4d7223 */ /* 0x000fe4000000006c */
[----:B-1----:R-:W-:Y:S02]  /*a8a0*/  FFMA R61, R56, R48, R61 ;  /* 0x00000030383d7223 */ /* 0x002fe4000000003d */
[----:B------:R-:W-:-:S02]  /*a8b0*/  FFMA R50, R58, R50, R105 ;  /* 0x000000323a327223 */ /* 0x000fc40000000069 */
[----:B------:R-:W-:Y:S02]  /*a8c0*/  FFMA R110, R60, R110, R109 ;  /* 0x0000006e3c6e7223 */ /* 0x000fe4000000006d */
[----:B--2---:R-:W-:Y:S02]  /*a8d0*/  FFMA R56, R95, R67, R50 ;  /* 0x000000435f387223 */ /* 0x004fe40000000032 */
[-C--:B------:R-:W-:Y:S02]  /*a8e0*/  FFMA R107, R107, R57.reuse, R76 ;  /* 0x000000396b6b7223 */ /* 0x080fe4000000004c */
[-C--:B------:R-:W-:Y:S02]  /*a8f0*/  FFMA R101, R79, R57.reuse, R110 ;  /* 0x000000394f657223 */ /* 0x080fe4000000006e */
[----:B------:R-:W-:Y:S01]  /*a900*/  FFMA R97, R97, R57, R78 ;  /* 0x0000003961617223 */ /* 0x000fe2000000004e */
[----:B------:R-:W-:Y:S01]  /*a910*/  LDS.128 R108, [0xb20] ;  /* 0x000b2000ff6c7984 */ /* 0x000fe20000000c00 */
[----:B------:R-:W-:-:S02]  /*a920*/  FFMA R100, R100, R60, R61 ;  /* 0x0000003c64647223 */ /* 0x000fc4000000003d */
[----:B---3--:R-:W-:Y:S01]  /*a930*/  FFMA R50, R58, R82, R77 ;  /* 0x000000523a327223 */ /* 0x008fe2000000004d */
[----:B------:R-:W1:Y:S01]  /*a940*/  LDS.128 R60, [0xac0] ;  /* 0x000ac000ff3c7984 */ /* 0x000e620000000c00 */
[----:B------:R-:W-:-:S03]  /*a950*/  FFMA R99, R99, R57, R96 ;  /* 0x0000003963637223 */ /* 0x000fc60000000060 */
[----:B------:R-:W2:Y:S01]  /*a960*/  LDS.128 R76, [0xa10] ;  /* 0x000a1000ff4c7984 */ /* 0x000ea20000000c00 */
[----:B------:R-:W-:Y:S02]  /*a970*/  FFMA R48, R80, R58, R107 ;  /* 0x0000003a50307223 */ /* 0x000fe4000000006b */
[C---:B-----5:R-:W-:Y:S02]  /*a980*/  FFMA R50, R95.reuse, R91, R50 ;  /* 0x0000005b5f327223 */ /* 0x060fe40000000032 */
[----:B------:R-:W-:Y:S02]  /*a990*/  FFMA R48, R95, R89, R48 ;  /* 0x000000595f307223 */ /* 0x000fe40000000030 */
[----:B------:R-:W-:Y:S02]  /*a9a0*/  FFMA R49, R57, R49, R100 ;  /* 0x0000003139317223 */ /* 0x000fe40000000064 */
[----:B----4-:R-:W-:Y:S02]  /*a9b0*/  FFMA R100, R58, R74, R97 ;  /* 0x0000004a3a647223 */ /* 0x010fe40000000061 */
[----:B------:R-:W-:-:S02]  /*a9c0*/  FFMA R102, R112, R58, R99 ;  /* 0x0000003a70667223 */ /* 0x000fc40000000063 */
[----:B------:R-:W3:Y:S01]  /*a9d0*/  LDS.128 R96, [0xa20] ;  /* 0x000a2000ff607984 */ /* 0x000ee20000000c00 */
[C---:B------:R-:W-:Y:S02]  /*a9e0*/  FFMA R57, R59.reuse, R51, R56 ;  /* 0x000000333b397223 */ /* 0x040fe40000000038 */
[----:B------:R-:W-:Y:S02]  /*a9f0*/  FFMA R56, R72, R58, R101 ;  /* 0x0000003a48387223 */ /* 0x000fe40000000065 */
[C---:B------:R-:W-:Y:S02]  /*aa00*/  FFMA R81, R59.reuse, R81, R48 ;  /* 0x000000513b517223 */ /* 0x040fe40000000030 */
[----:B------:R-:W-:Y:S02]  /*aa10*/  FFMA R83, R59, R83, R50 ;  /* 0x000000533b537223 */ /* 0x000fe40000000032 */
[----:B------:R-:W-:Y:S02]  /*aa20*/  FFMA R58, R58, R114, R49 ;  /* 0x000000723a3a7223 */ /* 0x000fe40000000031 */
[----:B------:R-:W4:Y:S01]  /*aa30*/  LDS.128 R48, [0xad0] ;  /* 0x000ad000ff307984 */ /* 0x000f220000000c00 */
[----:B0-----:R-:W-:-:S02]  /*aa40*/  FFMA R56, R95, R85, R56 ;  /* 0x000000555f387223 */ /* 0x001fc40000000038 */
[C---:B------:R-:W-:Y:S02]  /*aa50*/  FFMA R58, R95.reuse, R119, R58 ;  /* 0x000000775f3a7223 */ /* 0x040fe4000000003a */
[C---:B------:R-:W-:Y:S02]  /*aa60*/  FFMA R100, R95.reuse, R87, R100 ;  /* 0x000000575f647223 */ /* 0x040fe40000000064 */
[----:B------:R-:W-:Y:S02]  /*aa70*/  FFMA R102, R95, R117, R102 ;  /* 0x000000755f667223 */ /* 0x000fe40000000066 */
[----:B------:R-:W-:Y:S02]  /*aa80*/  FFMA R67, R52, R88, R57 ;  /* 0x0000005834437223 */ /* 0x000fe40000000039 */
[C---:B------:R-:W-:Y:S02]  /*aa90*/  FFMA R73, R59.reuse, R73, R56 ;  /* 0x000000493b497223 */ /* 0x040fe40000000038 */
[----:B------:R-:W-:-:S02]  /*aaa0*/  FFMA R75, R59, R75, R100 ;  /* 0x0000004b3b4b7223 */ /* 0x000fc40000000064 */
[C---:B------:R-:W-:Y:S02]  /*aab0*/  FFMA R113, R59.reuse, R113, R102 ;  /* 0x000000713b717223 */ /* 0x040fe40000000066 */
[----:B------:R-:W-:Y:S01]  /*aac0*/  FFMA R115, R59, R115, R58 ;  /* 0x000000733b737223 */ /* 0x000fe2000000003a */
[----:B------:R-:W-:Y:S01]  /*aad0*/  LDS.128 R100, [0xae0] ;  /* 0x000ae000ff647984 */ /* 0x000fe20000000c00 */
[----:B------:R-:W-:Y:S02]  /*aae0*/  FFMA R83, R52, R84, R83 ;  /* 0x0000005434537223 */ /* 0x000fe40000000053 */
[----:B------:R-:W-:Y:S01]  /*aaf0*/  FFMA R84, R80, R68, R67 ;  /* 0x0000004450547223 */ /* 0x000fe20000000043 */
[----:B------:R-:W0:Y:S01]  /*ab00*/  LDS.128 R56, [0xa30] ;  /* 0x000a3000ff387984 */ /* 0x000e220000000c00 */
[----:B------:R-:W-:Y:S02]  /*ab10*/  FFMA R81, R52, R90, R81 ;  /* 0x0000005a34517223 */ /* 0x000fe40000000051 */
[----:B------:R-:W-:-:S02]  /*ab20*/  FFMA R84, R89, R53, R84 ;  /* 0x0000003559547223 */ /* 0x000fc40000000054 */
[C---:B------:R-:W-:Y:S02]  /*ab30*/  FFMA R73, R52.reuse, R86, R73 ;  /* 0x0000005634497223 */ /* 0x040fe40000000049 */
[C---:B------:R-:W-:Y:S02]  /*ab40*/  FFMA R95, R52.reuse, R116, R75 ;  /* 0x00000074345f7223 */ /* 0x040fe4000000004b */
[C---:B------:R-:W-:Y:S02]  /*ab50*/  FFMA R113, R52.reuse, R118, R113 ;  /* 0x0000007634717223 */ /* 0x040fe40000000071 */
[----:B-1----:R-:W-:Y:S02]  /*ab60*/  FFMA R115, R52, R60, R115 ;  /* 0x0000003c34737223 */ /* 0x002fe40000000073 */
[----:B--2---:R-:W-:Y:S02]  /*ab70*/  FFMA R77, R69, R77, R84 ;  /* 0x0000004d454d7223 */ /* 0x004fe40000000054 */
[----:B------:R-:W-:-:S02]  /*ab80*/  FFMA R86, R68, R82, R81 ;  /* 0x0000005244567223 */ /* 0x000fc40000000051 */
[----:B------:R-:W-:Y:S02]  /*ab90*/  FFMA R88, R72, R68, R83 ;  /* 0x0000004448587223 */ /* 0x000fe40000000053 */
[----:B------:R-:W-:Y:S01]  /*aba0*/  FFMA R90, R68, R74, R73 ;  /* 0x0000004a445a7223 */ /* 0x000fe20000000049 */
[----:B------:R-:W-:Y:S01]  /*abb0*/  LDS.128 R80, [0xaf0] ;  /* 0x000af000ff507984 */ /* 0x000fe20000000c00 */
[----:B------:R-:W-:Y:S02]  /*abc0*/  FFMA R112, R112, R68, R95 ;  /* 0x0000004470707223 */ /* 0x000fe4000000005f */
[C---:B------:R-:W-:Y:S01]  /*abd0*/  FFMA R114, R68.reuse, R114, R113 ;  /* 0x0000007244727223 */ /* 0x040fe20000000071 */
[----:B------:R-:W1:Y:S01]  /*abe0*/  LDS.128 R72, [0xa40] ;  /* 0x000a4000ff487984 */ /* 0x000e620000000c00 */
[----:B------:R-:W-:Y:S02]  /*abf0*/  FFMA R76, R68, R76, R115 ;  /* 0x0000004c444c7223 */ /* 0x000fe40000000073 */
[----:B------:R-:W-:-:S02]  /*ac00*/  FFMA R77, R54, R62, R77 ;  /* 0x0000003e364d7223 */ /* 0x000fc4000000004d */
[-C--:B------:R-:W-:Y:S02]  /*ac10*/  FFMA R104, R91, R53.reuse, R86 ;  /* 0x000000355b687223 */ /* 0x080fe40000000056 */
[-C--:B------:R-:W-:Y:S02]  /*ac20*/  FFMA R106, R85, R53.reuse, R88 ;  /* 0x00000035556a7223 */ /* 0x080fe40000000058 */
[-C--:B------:R-:W-:Y:S02]  /*ac30*/  FFMA R52, R87, R53.reuse, R90 ;  /* 0x0000003557347223 */ /* 0x080fe4000000005a */
[-C--:B------:R-:W-:Y:S01]  /*ac40*/  FFMA R112, R117, R53.reuse, R112 ;  /* 0x0000003575707223 */ /* 0x080fe20000000070 */
[----:B------:R-:W2:Y:S01]  /*ac50*/  LDS.128 R84, [R218+0xd70] ;  /* 0x000d7000da547984 */ /* 0x000ea20000000c00 */
[----:B------:R-:W-:Y:S02]  /*ac60*/  FFMA R114, R119, R53, R114 ;  /* 0x0000003577727223 */ /* 0x000fe40000000072 */
[----:B------:R-:W-:Y:S01]  /*ac70*/  FFMA R68, R53, R61, R76 ;  /* 0x0000003d35447223 */ /* 0x000fe2000000004c */
[----:B------:R-:W5:Y:S01]  /*ac80*/  LDS.128 R88, [0xa50] ;  /* 0x000a5000ff587984 */ /* 0x000f620000000c00 */
[----:B------:R-:W-:-:S02]  /*ac90*/  FFMA R78, R70, R78, R77 ;  /* 0x0000004e464e7223 */ /* 0x000fc4000000004d */
[----:B------:R-:W-:Y:S02]  /*aca0*/  FFMA R53, R69, R79, R104 ;  /* 0x0000004f45357223 */ /* 0x000fe40000000068 */
[----:B---3--:R-:W-:Y:S02]  /*acb0*/  FFMA R67, R97, R69, R106 ;  /* 0x0000004561437223 */ /* 0x008fe4000000006a */
[----:B------:R-:W-:Y:S01]  /*acc0*/  FFMA R78, R55, R63, R78 ;  /* 0x0000003f374e7223 */ /* 0x000fe2000000004e */
[----:B------:R-:W-:Y:S01]  /*acd0*/  LDS.128 R104, [0xb10] ;  /* 0x000b1000ff687984 */ /* 0x000fe20000000c00 */
[----:B----4-:R-:W-:Y:S02]  /*ace0*/  FFMA R53, R48, R54, R53 ;  /* 0x0000003630357223 */ /* 0x010fe40000000035 */
[----:B------:R-:W-:Y:S01]  /*acf0*/  FFMA R67, R54, R50, R67 ;  /* 0x0000003236437223 */ /* 0x000fe20000000043 */
[----:B------:R-:W3:Y:S01]  /*ad00*/  LDS.128 R60, [0xb00] ;  /* 0x000b0000ff3c7984 */ /* 0x000ee20000000c00 */
[----:B------:R-:W-:-:S02]  /*ad10*/  FFMA R95, R71, R79, R78 ;  /* 0x0000004f475f7223 */ /* 0x000fc4000000004e */
[C---:B------:R-:W-:Y:S01]  /*ad20*/  FFMA R96, R70.reuse, R96, R53 ;  /* 0x0000006046607223 */ /* 0x040fe20000000035 */
[----:B------:R-:W4:Y:S01]  /*ad30*/  LDS.128 R76, [0xa60] ;  /* 0x000a6000ff4c7984 */ /* 0x000f220000000c00 */
[----:B------:R-:W-:Y:S02]  /*ad40*/  FFMA R98, R70, R98, R67 ;  /* 0x0000006246627223 */ /* 0x000fe40000000043 */
[C---:B------:R-:W-:Y:S02]  /*ad50*/  FFMA R96, R55.reuse, R49, R96 ;  /* 0x0000003137607223 */ /* 0x040fe40000000060 */
[----:B------:R-:W-:Y:S02]  /*ad60*/  FFMA R98, R55, R51, R98 ;  /* 0x0000003337627223 */ /* 0x000fe40000000062 */
[----:B------:R-:W-:Y:S02]  /*ad70*/  FFMA R53, R69, R99, R52 ;  /* 0x0000006345357223 */ /* 0x000fe40000000034 */
[----:B------:R-:W-:-:S02]  /*ad80*/  FFMA R51, R97, R71, R96 ;  /* 0x0000004761337223 */ /* 0x000fc40000000060 */
[----:B------:R-:W-:Y:S02]  /*ad90*/  FFMA R117, R71, R99, R98 ;  /* 0x0000006347757223 */ /* 0x000fe40000000062 */
[----:B------:R-:W3:Y:S01]  /*ada0*/  LDS.128 R96, [0xa70] ;  /* 0x000a7000ff607984 */ /* 0x000ee20000000c00 */
[----:B0-----:R-:W-:Y:S02]  /*adb0*/  FFMA R67, R57, R69, R112 ;  /* 0x0000004539437223 */ /* 0x001fe40000000070 */
[----:B------:R-:W-:Y:S02]  /*adc0*/  FFMA R49, R69, R59, R114 ;  /* 0x0000003b45317223 */ /* 0x000fe40000000072 */
[----:B------:R-:W0:Y:S01]  /*add0*/  LDS.128 R112, [0xb30] ;  /* 0x000b3000ff707984 */ /* 0x000e220000000c00 */
[----:B------:R-:W-:Y:S02]  /*ade0*/  FFMA R53, R100, R54, R53 ;  /* 0x0000003664357223 */ /* 0x000fe40000000035 */
[----:B-1----:R-:W-:-:S02]  /*adf0*/  FFMA R69, R73, R69, R68 ;  /* 0x0000004549457223 */ /* 0x002fc40000000044 */
[----:B------:R-:W-:Y:S02]  /*ae00*/  FFMA R56, R70, R56, R53 ;  /* 0x0000003846387223 */ /* 0x000fe40000000035 */
[C---:B------:R-:W-:Y:S02]  /*ae10*/  FFMA R67, R54.reuse, R102, R67 ;  /* 0x0000006636437223 */ /* 0x040fe40000000043 */
[----:B------:R-:W-:Y:S02]  /*ae20*/  FFMA R56, R55, R101, R56 ;  /* 0x0000006537387223 */ /* 0x000fe40000000038 */
[----:B------:R-:W-:Y:S02]  /*ae30*/  FFMA R69, R54, R82, R69 ;  /* 0x0000005236457223 */ /* 0x000fe40000000045 */
[----:B------:R-:W-:Y:S02]  /*ae40*/  FFMA R49, R80, R54, R49 ;  /* 0x0000003650317223 */ /* 0x000fe40000000031 */
[----:B--2---:R-:W-:-:S02]  /*ae50*/  FFMA R51, R84, R50, R51 ;  /* 0x0000003254337223 */ /* 0x004fc40000000033 */
[----:B------:R-:W-:Y:S02]  /*ae60*/  FFMA R57, R57, R71, R56 ;  /* 0x0000004739397223 */ /* 0x000fe40000000038 */
[C---:B------:R-:W-:Y:S02]  /*ae70*/  FFMA R58, R70.reuse, R58, R67 ;  /* 0x0000003a463a7223 */ /* 0x040fe40000000043 */
[C---:B------:R-:W-:Y:S02]  /*ae80*/  FFMA R74, R70.reuse, R74, R69 ;  /* 0x0000004a464a7223 */ /* 0x040fe40000000045 */
[----:B------:R-:W-:Y:S02]  /*ae90*/  FFMA R72, R70, R72, R49 ;  /* 0x0000004846487223 */ /* 0x000fe40000000031 */
[----:B------:R-:W-:Y:S02]  /*aea0*/  FFMA R95, R48, R84, R95 ;  /* 0x00000054305f7223 */ /* 0x000fe4000000005f */
[----:B-----5:R-:W-:-:S02]  /*aeb0*/  FFMA R48, R92, R90, R51 ;  /* 0x0000005a5c307223 */ /* 0x020fc40000000033 */
[----:B------:R-:W-:Y:S02]  /*aec0*/  FFMA R117, R100, R84, R117 ;  /* 0x0000005464757223 */ /* 0x000fe40000000075 */
[----:B------:R-:W-:Y:S02]  /*aed0*/  FFMA R57, R84, R102, R57 ;  /* 0x0000006654397223 */ /* 0x000fe40000000039 */
[C---:B------:R-:W-:Y:S02]  /*aee0*/  FFMA R58, R55.reuse, R103, R58 ;  /* 0x00000067373a7223 */ /* 0x040fe4000000003a */
[C---:B------:R-:W-:Y:S02]  /*aef0*/  FFMA R74, R55.reuse, R83, R74 ;  /* 0x00000053374a7223 */ /* 0x040fe4000000004a */
[----:B------:R-:W-:Y:S02]  /*af00*/  FFMA R72, R55, R81, R72 ;  /* 0x0000005137487223 */ /* 0x000fe40000000048 */
[----:B---3--:R-:W-:-:S02]  /*af10*/  FFMA R52, R85, R63, R48 ;  /* 0x0000003f55347223 */ /* 0x008fc40000000030 */
[----:B----4-:R-:W-:Y:S02]  /*af20*/  FFMA R50, R76, R92, R117 ;  /* 0x0000005c4c327223 */ /* 0x010fe40000000075 */
[----:B------:R-:W-:Y:S02]  /*af30*/  FFMA R48, R92, R78, R57 ;  /* 0x0000004e5c307223 */ /* 0x000fe40000000039 */
[C---:B------:R-:W-:Y:S02]  /*af40*/  FFMA R59, R71.reuse, R59, R58 ;  /* 0x0000003b473b7223 */ /* 0x040fe4000000003a */
[----:B------:R-:W-:Y:S02]  /*af50*/  FFMA R75, R71, R75, R74 ;  /* 0x0000004b474b7223 */ /* 0x000fe4000000004a */
[----:B------:R-:W-:Y:S02]  /*af60*/  FFMA R73, R73, R71, R72 ;  /* 0x0000004749497223 */ /* 0x000fe40000000048 */
[----:B------:R-:W-:-:S02]  /*af70*/  FFMA R50, R105, R85, R50 ;  /* 0x0000005569327223 */ /* 0x000fc40000000032 */
[----:B------:R-:W-:Y:S02]  /*af80*/  FFMA R48, R85, R107, R48 ;  /* 0x0000006b55307223 */ /* 0x000fe40000000030 */
[----:B------:R-:W-:Y:S02]  /*af90*/  FFMA R59, R80, R84, R59 ;  /* 0x00000054503b7223 */ /* 0x000fe4000000003b */
[C---:B------:R-:W-:Y:S02]  /*afa0*/  FFMA R75, R84.reuse, R60, R75 ;  /* 0x0000003c544b7223 */ /* 0x040fe4000000004b */
[----:B------:R-:W-:Y:S02]  /*afb0*/  FFMA R73, R84, R82, R73 ;  /* 0x0000005254497223 */ /* 0x000fe40000000049 */
[C---:B------:R-:W-:Y:S02]  /*afc0*/  FFMA R77, R93.reuse, R77, R50 ;  /* 0x0000004d5d4d7223 */ /* 0x040fe40000000032 */
[----:B------:R-:W-:-:S02]  /*afd0*/  FFMA R79, R93, R79, R48 ;  /* 0x0000004f5d4f7223 */ /* 0x000fc40000000030 */
[-C--:B------:R-:W-:Y:S02]  /*afe0*/  FFMA R88, R88, R92.reuse, R95 ;  /* 0x0000005c58587223 */ /* 0x080fe4000000005f */
[----:B------:R-:W-:Y:S02]  /*aff0*/  FFMA R48, R96, R92, R59 ;  /* 0x0000005c60307223 */ /* 0x000fe4000000003b */
[----:B------:R-:W-:Y:S01]  /*b000*/  FFMA R50, R92, R64, R75 ;  /* 0x000000405c327223 */ /* 0x000fe2000000004b */
[----:B------:R-:W-:Y:S01]  /*b010*/  IADD3 R44, R44, 0x1, RZ ;  /* 0x000000012c2c7810 */ /* 0x000fe20007ffe0ff */
[----:B------:R-:W-:Y:S02]  /*b020*/  FFMA R92, R92, R98, R73 ;  /* 0x000000625c5c7223 */ /* 0x000fe40000000049 */
[----:B------:R-:W-:Y:S01]  /*b030*/  FFMA R88, R85, R61, R88 ;  /* 0x0000003d55587223 */ /* 0x000fe20000000058 */
[----:B------:R-:W-:Y:S01]  /*b040*/  ISETP.GE.U32.AND P6, PT, R44, 0x20, PT ;  /* 0x000000202c00780c */ /* 0x000fe20003fc6070 */
[----:B------:R-:W-:-:S02]  /*b050*/  FFMA R48, R109, R85, R48 ;  /* 0x000000556d307223 */ /* 0x000fc40000000030 */
[----:B------:R-:W-:Y:S02]  /*b060*/  FFMA R92, R85, R111, R92 ;  /* 0x0000006f555c7223 */ /* 0x000fe4000000005c */
[----:B0-----:R-:W-:Y:S02]  /*b070*/  FFMA R50, R113, R85, R50 ;  /* 0x0000005571327223 */ /* 0x001fe40000000032 */
[C---:B------:R-:W-:Y:S02]  /*b080*/  FFMA R89, R93.reuse, R89, R88 ;  /* 0x000000595d597223 */ /* 0x040fe40000000058 */
[C---:B------:R-:W-:Y:S02]  /*b090*/  FFMA R91, R93.reuse, R91, R52 ;  /* 0x0000005b5d5b7223 */ /* 0x040fe40000000034 */
[C---:B------:R-:W-:Y:S02]  /*b0a0*/  FFMA R97, R93.reuse, R97, R48 ;  /* 0x000000615d617223 */ /* 0x040fe40000000030 */
[----:B------:R-:W-:-:S02]  /*b0b0*/  FFMA R99, R93, R99, R92 ;  /* 0x000000635d637223 */ /* 0x000fc4000000005c */
[----:B------:R-:W-:Y:S02]  /*b0c0*/  FFMA R65, R93, R65, R50 ;  /* 0x000000415d417223 */ /* 0x000fe40000000032 */
[C---:B------:R-:W-:Y:S02]  /*b0d0*/  FFMA R89, R86.reuse, R62, R89 ;  /* 0x0000003e56597223 */ /* 0x040fe40000000059 */
[C---:B------:R-:W-:Y:S02]  /*b0e0*/  FFMA R91, R86.reuse, R104, R91 ;  /* 0x00000068565b7223 */ /* 0x040fe4000000005b */
[C---:B------:R-:W-:Y:S02]  /*b0f0*/  FFMA R77, R86.reuse, R106, R77 ;  /* 0x0000006a564d7223 */ /* 0x040fe4000000004d */
[C---:B------:R-:W-:Y:S02]  /*b100*/  FFMA R79, R86.reuse, R108, R79 ;  /* 0x0000006c564f7223 */ /* 0x040fe4000000004f */
[----:B------:R-:W-:-:S02]  /*b110*/  FFMA R97, R86, R110, R97 ;  /* 0x0000006e56617223 */ /* 0x000fc40000000061 */
[C---:B------:R-:W-:Y:S02]  /*b120*/  FFMA R99, R86.reuse, R112, R99 ;  /* 0x0000007056637223 */ /* 0x040fe40000000063 */
[----:B------:R-:W-:Y:S02]  /*b130*/  FFMA R65, R86, R114, R65 ;  /* 0x0000007256417223 */ /* 0x000fe40000000041 */
[----:B------:R-:W-:Y:S02]  /*b140*/  FFMA R90, R94, R90, R89 ;  /* 0x0000005a5e5a7223 */ /* 0x000fe40000000059 */
[----:B------:R-:W-:Y:S02]  /*b150*/  FFMA R76, R76, R94, R91 ;  /* 0x0000005e4c4c7223 */ /* 0x000fe4000000005b */
[----:B------:R-:W-:Y:S02]  /*b160*/  FFMA R78, R94, R78, R77 ;  /* 0x0000004e5e4e7223 */ /* 0x000fe4000000004d */
[----:B------:R-:W-:-:S02]  /*b170*/  FFMA R84, R96, R94, R79 ;  /* 0x0000005e60547223 */ /* 0x000fc4000000004f */
[C---:B------:R-:W-:Y:S02]  /*b180*/  FFMA R98, R94.reuse, R98, R97 ;  /* 0x000000625e627223 */ /* 0x040fe40000000061 */
[C---:B------:R-:W-:Y:S02]  /*b190*/  FFMA R64, R94.reuse, R64, R99 ;  /* 0x000000405e407223 */ /* 0x040fe40000000063 */
[----:B------:R-:W-:Y:S02]  /*b1a0*/  FFMA R66, R94, R66, R65 ;  /* 0x000000425e427223 */ /* 0x000fe40000000041 */
[----:B------:R-:W-:Y:S02]  /*b1b0*/  FFMA R63, R87, R63, R90 ;  /* 0x0000003f573f7223 */ /* 0x000fe4000000005a */
[----:B------:R-:W-:Y:S02]  /*b1c0*/  FFMA R105, R105, R87, R76 ;  /* 0x0000005769697223 */ /* 0x000fe4000000004c */
[----:B------:R-:W-:-:S02]  /*b1d0*/  FFMA R107, R87, R107, R78 ;  /* 0x0000006b576b7223 */ /* 0x000fc4000000004e */
[----:B------:R-:W-:Y:S02]  /*b1e0*/  FFMA R84, R109, R87, R84 ;  /* 0x000000576d547223 */ /* 0x000fe40000000054 */
[----:B------:R-:W-:Y:S02]  /*b1f0*/  FFMA R100, R87, R111, R98 ;  /* 0x0000006f57647223 */ /* 0x000fe40000000062 */
[----:B------:R-:W-:Y:S02]  /*b200*/  FFMA R113, R113, R87, R64 ;  /* 0x0000005771717223 */ /* 0x000fe40000000040 */
[----:B------:R-:W-:Y:S01]  /*b210*/  FFMA R115, R87, R115, R66 ;  /* 0x0000007357737223 */ /* 0x000fe20000000042 */
[----:B------:R-:W-:Y:S01]  /*b220*/  @P6 CALL.REL.NOINC `(.L_x_4) ;  /* 0x0000001000006944 */ /* 0x000fe20003c00000 */
[----:B------:R-:W-:Y:S05]  /*b230*/  BRA `(.L_x_5) ;  /* 0xffff8b2000007947 */ /* 0x000fea000383ffff */
.L_x_4:
[----:B------:R-:W0:Y:S01]  /*b240*/  S2R R3, SR_CTAID.X ;  /* 0x0000000000037919 */ /* 0x000e220000002500 */
[C---:B------:R-:W-:Y:S01]  /*b250*/  LEA R0, R216.reuse, R0, 0x6 ;  /* 0x00000000d8007211 */ /* 0x040fe200078e30ff */
[----:B0-----:R-:W-:-:S04]  /*b260*/  IMAD R3, R216, -0x7, R3 ;  /* 0xfffffff9d8037824 */ /* 0x001fc800078e0203 */
[----:B------:R-:W-:-:S05]  /*b270*/  IMAD R0, R0, 0x7, R3 ;  /* 0x0000000700007824 */ /* 0x000fca00078e0203 */
[----:B------:R-:W-:-:S05]  /*b280*/  LEA R2, R0, -R0, 0x3 ;  /* 0x8000000000027211 */ /* 0x000fca00078e18ff */
[----:B------:R-:W-:-:S05]  /*b290*/  IMAD.WIDE R2, R2, R43, c[0x0][0x170] ;  /* 0x00005c0002027625 */ /* 0x000fca00078e022b */
[----:B------:R-:W-:Y:S04]  /*b2a0*/  STG.E [R2.64], R63 ;  /* 0x0000003f02007986 */ /* 0x000fe8000c101904 */
[----:B------:R-:W-:Y:S04]  /*b2b0*/  STG.E [R2.64+0x4], R105 ;  /* 0x0000046902007986 */ /* 0x000fe8000c101904 */
[----:B------:R-:W-:Y:S04]  /*b2c0*/  STG.E [R2.64+0x8], R107 ;  /* 0x0000086b02007986 */ /* 0x000fe8000c101904 */
[----:B------:R-:W-:Y:S04]  /*b2d0*/  STG.E [R2.64+0xc], R84 ;  /* 0x00000c5402007986 */ /* 0x000fe8000c101904 */
[----:B------:R-:W-:Y:S04]  /*b2e0*/  STG.E [R2.64+0x10], R100 ;  /* 0x0000106402007986 */ /* 0x000fe8000c101904 */
[----:B------:R-:W-:Y:S04]  /*b2f0*/  STG.E [R2.64+0x14], R113 ;  /* 0x0000147102007986 */ /* 0x000fe8000c101904 */
[----:B------:R-:W-:Y:S01]  /*b300*/  STG.E [R2.64+0x18], R115 ;  /* 0x0000187302007986 */ /* 0x000fe2000c101904 */
[----:B------:R-:W-:Y:S05]  /*b310*/  EXIT ;  /* 0x000000000000794d */ /* 0x000fea0003800000 */
.L_x_6:
[----:B------:R-:W-:-:S00]  /*b320*/  BRA `(.L_x_6) ;  /* 0xfffffff000007947 */ /* 0x000fc0000383ffff */
[----:B------:R-:W-:-:S00]  /*b330*/  NOP ;  /* 0x0000000000007918 */ /* 0x000fc00000000000 */
        /* <DEDUP_REMOVED lines=12> */
.L_x_7:


//--------------------- .nv.shared.candidate5     --------------------------
	.section	.nv.shared.candidate5,"aw",@nobits
	.align	4
.nv.shared.candidate5:
	.zero		39744
